// auto-generated by cutlass_sweep.fmha — config: {"arch": "sm_90", "dtype": "bf16", "head_dim": 32, "mask": "residual", "schedule": "cooperative", "tile_kv": 64, "tile_q": 128}
#include "cutlass/cutlass.h"
#include "cute/tensor.hpp"
#include "cutlass/device_kernel.h"
#include "cutlass/kernel_hardware_info.h"
#include "88_hopper_fmha/collective/fmha_fusion.hpp"
#include "88_hopper_fmha/kernel/fmha_kernel_builder.hpp"

using namespace cute;
using Element = cutlass::bfloat16_t;
using TileShape = Shape<_128, _64, _32>;
using StrideQ = cute::tuple<int, _1, cute::tuple<int, int>>;
using StrideK = cute::tuple<int, _1, cute::tuple<int, int>>;
using StrideV = cute::tuple<int, cute::_1, cute::tuple<int, int>>;

using Kernel = typename cutlass::fmha::kernel::FmhaBuilder<
    Element, float, float,
    TileShape, StrideQ, StrideK, StrideV,
    cutlass::fmha::collective::ResidualFusion,
    cutlass::gemm::KernelTmaWarpSpecializedCooperative
  >::Kernel;

auto* _anchor = &cutlass::device_kernel<Kernel>;


// ===== COMPILED SASS (sm_90a) =====

	.target	sm_90a

	.elftype	@"ET_EXEC"


//--------------------- .note.nv.tkinfo           --------------------------
	.section	.note.nv.tkinfo,"",@"SHT_NOTE"
	.sectionflags	@"SHF_NOTE_NV_TKINFO"
	.tkinfo
        /*0018*/ 	.word	0x00000002
        /*0030*/ 	.string	""
        /*0030*/ 	.string	"ptxas"
        /*0030*/ 	.string	"Cuda compilation tools, release 13.0, V13.0.88"
        /*0030*/ 	.string	"Build cuda_13.0.r13.0/compiler.36424714_0"
        /*0030*/ 	.string	"-arch sm_90a -m 64 "



//--------------------- .note.nv.cuinfo           --------------------------
	.section	.note.nv.cuinfo,"",@"SHT_NOTE"
	.sectionflags	@"SHF_NOTE_NV_CUINFO"
        /*0018*/ 	.short	0x0002
        /*001a*/ 	.short	0x005a
        /*001c*/ 	.short	0x0082
	.zero		2


//--------------------- .nv.info                  --------------------------
	.section	.nv.info,"",@"SHT_CUDA_INFO"
	.align	4


	//----- nvinfo : EIATTR_REGCOUNT
	.align		4
        /*0000*/ 	.byte	0x04, 0x2f
        /*0002*/ 	.short	(.L_15 - .L_14)
	.align		4
.L_14:
        /*0004*/ 	.word	index@(_ZN7cutlass13device_kernelINS_4fmha6kernel28FmhaKernelTmaWarpSpecializedINS1_10collective30FmhaMainloopTmaWarpSpecializedINS_10bfloat16_tEffN4cute5tupleIJNS7_1CILi128EEENS9_ILi64EEENS9_ILi32EEEEEENS8_IJiNS9_ILi1EEENS8_IJiiEEEEEESG_SG_NS4_14ResidualFusionEJEEENS4_15FmhaFwdEpilogueIS6_fNS8_IJSB_SC_SB_EEEEENS2_23IndividualTileSchedulerEJEEEEEvNT_6ParamsE)
        /*0008*/ 	.word	0x000000a8


	//----- nvinfo : EIATTR_FRAME_SIZE
	.align		4
.L_15:
        /*000c*/ 	.byte	0x04, 0x11
        /*000e*/ 	.short	(.L_17 - .L_16)
	.align		4
.L_16:
        /*0010*/ 	.word	index@($__internal_0_$__cuda_sm20_rcp_rn_f32_slowpath)
        /*0014*/ 	.word	0x00000000


	//----- nvinfo : EIATTR_FRAME_SIZE
	.align		4
.L_17:
        /*0018*/ 	.byte	0x04, 0x11
        /*001a*/ 	.short	(.L_19 - .L_18)
	.align		4
.L_18:
        /*001c*/ 	.word	index@(_ZN7cutlass13device_kernelINS_4fmha6kernel28FmhaKernelTmaWarpSpecializedINS1_10collective30FmhaMainloopTmaWarpSpecializedINS_10bfloat16_tEffN4cute5tupleIJNS7_1CILi128EEENS9_ILi64EEENS9_ILi32EEEEEENS8_IJiNS9_ILi1EEENS8_IJiiEEEEEESG_SG_NS4_14ResidualFusionEJEEENS4_15FmhaFwdEpilogueIS6_fNS8_IJSB_SC_SB_EEEEENS2_23IndividualTileSchedulerEJEEEEEvNT_6ParamsE)
        /*0020*/ 	.word	0x00000000


	//----- nvinfo : EIATTR_MIN_STACK_SIZE
	.align		4
.L_19:
        /*0024*/ 	.byte	0x04, 0x12
        /*0026*/ 	.short	(.L_21 - .L_20)
	.align		4
.L_20:
        /*0028*/ 	.word	index@(_ZN7cutlass13device_kernelINS_4fmha6kernel28FmhaKernelTmaWarpSpecializedINS1_10collective30FmhaMainloopTmaWarpSpecializedINS_10bfloat16_tEffN4cute5tupleIJNS7_1CILi128EEENS9_ILi64EEENS9_ILi32EEEEEENS8_IJiNS9_ILi1EEENS8_IJiiEEEEEESG_SG_NS4_14ResidualFusionEJEEENS4_15FmhaFwdEpilogueIS6_fNS8_IJSB_SC_SB_EEEEENS2_23IndividualTileSchedulerEJEEEEEvNT_6ParamsE)
        /*002c*/ 	.word	0x00000000
.L_21:


//--------------------- .nv.compat                --------------------------
	.section	.nv.compat,"",@"SHT_CUDA_COMPAT_INFO"
	.align	4
        /*0000*/ 	.byte	0x02, 0x09, 0x01, 0x00, 0x02, 0x02, 0x04, 0x00, 0x02, 0x05, 0x05, 0x00, 0x03, 0x07, 0x01, 0x01
        /*0010*/ 	.byte	0x02, 0x03, 0x01, 0x00, 0x02, 0x06, 0x01, 0x00, 0x04, 0x0b, 0x08, 0x00, 0x00, 0x00, 0x00, 0x00
        /*0020*/ 	.byte	0x00, 0x00, 0x00, 0x00


//--------------------- .nv.info._ZN7cutlass13device_kernelINS_4fmha6kernel28FmhaKernelTmaWarpSpecializedINS1_10collective30FmhaMainloopTmaWarpSpecializedINS_10bfloat16_tEffN4cute5tupleIJNS7_1CILi128EEENS9_ILi64EEENS9_ILi32EEEEEENS8_IJiNS9_ILi1EEENS8_IJiiEEEEEESG_SG_NS4_14ResidualFusionEJEEENS4_15FmhaFwdEpilogueIS6_fNS8_IJSB_SC_SB_EEEEENS2_23IndividualTileSchedulerEJEEEEEvNT_6ParamsE --------------------------
	.section	.nv.info._ZN7cutlass13device_kernelINS_4fmha6kernel28FmhaKernelTmaWarpSpecializedINS1_10collective30FmhaMainloopTmaWarpSpecializedINS_10bfloat16_tEffN4cute5tupleIJNS7_1CILi128EEENS9_ILi64EEENS9_ILi32EEEEEENS8_IJiNS9_ILi1EEENS8_IJiiEEEEEESG_SG_NS4_14ResidualFusionEJEEENS4_15FmhaFwdEpilogueIS6_fNS8_IJSB_SC_SB_EEEEENS2_23IndividualTileSchedulerEJEEEEEvNT_6ParamsE,"",@"SHT_CUDA_INFO"
	.sectionflags	@""
	.align	4


	//----- nvinfo : EIATTR_CUDA_API_VERSION
	.align		4
        /*0000*/ 	.byte	0x04, 0x37
        /*0002*/ 	.short	(.L_23 - .L_22)
.L_22:
        /*0004*/ 	.word	0x00000082


	//----- nvinfo : EIATTR_KPARAM_INFO
	.align		4
.L_23:
        /*0008*/ 	.byte	0x04, 0x17
        /*000a*/ 	.short	(.L_25 - .L_24)
.L_24:
        /*000c*/ 	.word	0x00000000
        /*0010*/ 	.short	0x0000
        /*0012*/ 	.short	0x0070
        /*0014*/ 	.byte	0x00, 0xf0, 0x01, 0x20


	//----- nvinfo : EIATTR_SPARSE_MMA_MASK
	.align		4
.L_25:
        /*0018*/ 	.byte	0x03, 0x50
        /*001a*/ 	.short	0x0000


	//----- nvinfo : EIATTR_MAXREG_COUNT
	.align		4
        /*001c*/ 	.byte	0x03, 0x1b
        /*001e*/ 	.short	0x00a8


	//----- nvinfo : EIATTR_NUM_BARRIERS
	.align		4
        /*0020*/ 	.byte	0x02, 0x4c
        /*0022*/ 	.byte	0x02
	.zero		1


	//----- nvinfo : EIATTR_EXTERNS
	.align		4
        /*0024*/ 	.byte	0x04, 0x0f
        /*0026*/ 	.short	(.L_27 - .L_26)


	//   ....[0]....
	.align		4
.L_26:
        /*0028*/ 	.word	index@(__assertfail)


	//----- nvinfo : EIATTR_MERCURY_ISA_VERSION
	.align		4
.L_27:
        /*002c*/ 	.byte	0x03, 0x5f
        /*002e*/ 	.short	0x0101


	//----- nvinfo : EIATTR_INT_WARP_WIDE_INSTR_OFFSETS
	.align		4
        /*0030*/ 	.byte	0x04, 0x31
        /*0032*/ 	.short	(.L_29 - .L_28)


	//   ....[0]....
.L_28:
        /*0034*/ 	.word	0x000006f0


	//   ....[1]....
        /*0038*/ 	.word	0x00000700


	//   ....[2]....
        /*003c*/ 	.word	0x00000710


	//   ....[3]....
        /*0040*/ 	.word	0x00000720


	//   ....[4]....
        /*0044*/ 	.word	0x00000790


	//----- nvinfo : EIATTR_COOP_GROUP_MASK_REGIDS
	.align		4
.L_29:
        /*0048*/ 	.byte	0x04, 0x29
        /*004a*/ 	.short	(.L_31 - .L_30)


	//   ....[0]....
.L_30:
        /*004c*/ 	.word	0xffffffff


	//   ....[1]....
        /*0050*/ 	.word	0xffffffff


	//   ....[2]....
        /*0054*/ 	.word	0xffffffff


	//   ....[3]....
        /*0058*/ 	.word	0xffffffff


	//   ....[4]....
        /*005c*/ 	.word	0xffffffff


	//   ....[5]....
        /*0060*/ 	.word	0xffffffff


	//   ....[6]....
        /*0064*/ 	.word	0xffffffff


	//   ....[7]....
        /*0068*/ 	.word	0xffffffff


	//   ....[8]....
        /*006c*/ 	.word	0xffffffff


	//   ....[9]....
        /*0070*/ 	.word	0xffffffff


	//   ....[10]....
        /*0074*/ 	.word	0xffffffff


	//   ....[11]....
        /*0078*/ 	.word	0xffffffff


	//   ....[12]....
        /*007c*/ 	.word	0xffffffff


	//   ....[13]....
        /*0080*/ 	.word	0xffffffff


	//   ....[14]....
        /*0084*/ 	.word	0xffffffff


	//   ....[15]....
        /*0088*/ 	.word	0xffffffff


	//   ....[16]....
        /*008c*/ 	.word	0xffffffff


	//   ....[17]....
        /*0090*/ 	.word	0xffffffff


	//   ....[18]....
        /*0094*/ 	.word	0xffffffff


	//   ....[19]....
        /*0098*/ 	.word	0xffffffff


	//   ....[20]....
        /*009c*/ 	.word	0xffffffff


	//   ....[21]....
        /*00a0*/ 	.word	0xffffffff


	//----- nvinfo : EIATTR_COOP_GROUP_INSTR_OFFSETS
	.align		4
.L_31:
        /*00a4*/ 	.byte	0x04, 0x28
        /*00a6*/ 	.short	(.L_33 - .L_32)


	//   ....[0]....
.L_32:
        /*00a8*/ 	.word	0x00000050


	//   ....[1]....
        /*00ac*/ 	.word	0x00000080


	//   ....[2]....
        /*00b0*/ 	.word	0x000001b0


	//   ....[3]....
        /*00b4*/ 	.word	0x00000370


	//   ....[4]....
        /*00b8*/ 	.word	0x00000530


	//   ....[5]....
        /*00bc*/ 	.word	0x00000690


	//   ....[6]....
        /*00c0*/ 	.word	0x000014d0


	//   ....[7]....
        /*00c4*/ 	.word	0x00001520


	//   ....[8]....
        /*00c8*/ 	.word	0x00001880


	//   ....[9]....
        /*00cc*/ 	.word	0x00001970


	//   ....[10]....
        /*00d0*/ 	.word	0x00002a10


	//   ....[11]....
        /*00d4*/ 	.word	0x00002a40


	//   ....[12]....
        /*00d8*/ 	.word	0x00002b30


	//   ....[13]....
        /*00dc*/ 	.word	0x00002d00


	//   ....[14]....
        /*00e0*/ 	.word	0x000044c0


	//   ....[15]....
        /*00e4*/ 	.word	0x00004520


	//   ....[16]....
        /*00e8*/ 	.word	0x00004830


	//   ....[17]....
        /*00ec*/ 	.word	0x00004950


	//   ....[18]....
        /*00f0*/ 	.word	0x00005960


	//   ....[19]....
        /*00f4*/ 	.word	0x000059a0


	//   ....[20]....
        /*00f8*/ 	.word	0x000059d0


	//   ....[21]....
        /*00fc*/ 	.word	0x000059f0


	//----- nvinfo : EIATTR_REG_RECONFIG
	.align		4
.L_33:
        /*0100*/ 	.byte	0x01, 0x54
	.zero		2


	//----- nvinfo : EIATTR_SYSCALL_OFFSETS
	.align		4
        /*0104*/ 	.byte	0x04, 0x46
        /*0106*/ 	.short	(.L_35 - .L_34)


	//   ....[0]....
.L_34:
        /*0108*/ 	.word	0x000062c0


	//   ....[1]....
        /*010c*/ 	.word	0x00006420


	//----- nvinfo : EIATTR_MBARRIER_INSTR_OFFSETS
	.align		4
.L_35:
        /*0110*/ 	.byte	0x04, 0x39
        /*0112*/ 	.short	(.L_37 - .L_36)


	//   ....[0]....
.L_36:
        /*0114*/ 	.word	0x00000320
        /*0118*/ 	.word	0x000000ff
        /*011c*/ 	.word	0x00007050
        /*0120*/ 	.short	0x0100
        /*0122*/ 	.byte	0x0b
	.zero		1


	//   ....[1]....
        /*0124*/ 	.word	0x00000330
        /*0128*/ 	.word	0x000000ff
        /*012c*/ 	.word	0x00007060
        /*0130*/ 	.short	0x0100
        /*0132*/ 	.byte	0x0b
	.zero		1


	//   ....[2]....
        /*0134*/ 	.word	0x00000340
        /*0138*/ 	.word	0x000000ff
        /*013c*/ 	.word	0x00007058
        /*0140*/ 	.short	0x0100
        /*0142*/ 	.byte	0x0b
	.zero		1


	//   ....[3]....
        /*0144*/ 	.word	0x00000350
        /*0148*/ 	.word	0x000000ff
        /*014c*/ 	.word	0x00007068
        /*0150*/ 	.short	0x0100
        /*0152*/ 	.byte	0x0b
	.zero		1


	//   ....[4]....
        /*0154*/ 	.word	0x00000480
        /*0158*/ 	.word	0x000000ff
        /*015c*/ 	.word	0x00007000
        /*0160*/ 	.short	0x0100
        /*0162*/ 	.byte	0x0b
	.zero		1


	//   ....[5]....
        /*0164*/ 	.word	0x00000490
        /*0168*/ 	.word	0x000000ff
        /*016c*/ 	.word	0x00007028
        /*0170*/ 	.short	0x0100
        /*0172*/ 	.byte	0x0b
	.zero		1


	//   ....[6]....
        /*0174*/ 	.word	0x000004a0
        /*0178*/ 	.word	0x000000ff
        /*017c*/ 	.word	0x00007008
        /*0180*/ 	.short	0x0100
        /*0182*/ 	.byte	0x0b
	.zero		1


	//   ....[7]....
        /*0184*/ 	.word	0x000004b0
        /*0188*/ 	.word	0x000000ff
        /*018c*/ 	.word	0x00007030
        /*0190*/ 	.short	0x0100
        /*0192*/ 	.byte	0x0b
	.zero		1


	//   ....[8]....
        /*0194*/ 	.word	0x000004c0
        /*0198*/ 	.word	0x000000ff
        /*019c*/ 	.word	0x00007010
        /*01a0*/ 	.short	0x0100
        /*01a2*/ 	.byte	0x0b
	.zero		1


	//   ....[9]....
        /*01a4*/ 	.word	0x000004d0
        /*01a8*/ 	.word	0x000000ff
        /*01ac*/ 	.word	0x00007038
        /*01b0*/ 	.short	0x0100
        /*01b2*/ 	.byte	0x0b
	.zero		1


	//   ....[10]....
        /*01b4*/ 	.word	0x000004e0
        /*01b8*/ 	.word	0x000000ff
        /*01bc*/ 	.word	0x00007018
        /*01c0*/ 	.short	0x0100
        /*01c2*/ 	.byte	0x0b
	.zero		1


	//   ....[11]....
        /*01c4*/ 	.word	0x000004f0
        /*01c8*/ 	.word	0x000000ff
        /*01cc*/ 	.word	0x00007040
        /*01d0*/ 	.short	0x0100
        /*01d2*/ 	.byte	0x0b
	.zero		1


	//   ....[12]....
        /*01d4*/ 	.word	0x00000500
        /*01d8*/ 	.word	0x000000ff
        /*01dc*/ 	.word	0x00007020
        /*01e0*/ 	.short	0x0100
        /*01e2*/ 	.byte	0x0b
	.zero		1


	//   ....[13]....
        /*01e4*/ 	.word	0x00000510
        /*01e8*/ 	.word	0x000000ff
        /*01ec*/ 	.word	0x00007048
        /*01f0*/ 	.short	0x0100
        /*01f2*/ 	.byte	0x0b
	.zero		1


	//   ....[14]....
        /*01f4*/ 	.word	0x00000640
        /*01f8*/ 	.word	0x000000ff
        /*01fc*/ 	.word	0x00007070
        /*0200*/ 	.short	0x0100
        /*0202*/ 	.byte	0x0b
	.zero		1


	//   ....[15]....
        /*0204*/ 	.word	0x00000650
        /*0208*/ 	.word	0x000000ff
        /*020c*/ 	.word	0x00007080
        /*0210*/ 	.short	0x0100
        /*0212*/ 	.byte	0x0b
	.zero		1


	//   ....[16]....
        /*0214*/ 	.word	0x00000660
        /*0218*/ 	.word	0x000000ff
        /*021c*/ 	.word	0x00007078
        /*0220*/ 	.short	0x0100
        /*0222*/ 	.byte	0x0b
	.zero		1


	//   ....[17]....
        /*0224*/ 	.word	0x00000670
        /*0228*/ 	.word	0x000000ff
        /*022c*/ 	.word	0x00007088
        /*0230*/ 	.short	0x0100
        /*0232*/ 	.byte	0x0b
	.zero		1


	//   ....[18]....
        /*0234*/ 	.word	0x000007b0
        /*0238*/ 	.word	0x000000ff
        /*023c*/ 	.word	0x00007090
        /*0240*/ 	.short	0x0100
        /*0242*/ 	.byte	0x08
	.zero		1


	//   ....[19]....
        /*0244*/ 	.word	0x000007c0
        /*0248*/ 	.word	0x000000ff
        /*024c*/ 	.word	0x00007098
        /*0250*/ 	.short	0x0100
        /*0252*/ 	.byte	0x08
	.zero		1


	//   ....[20]....
        /*0254*/ 	.word	0x000007d0
        /*0258*/ 	.word	0x000000ff
        /*025c*/ 	.word	0x000070a0
        /*0260*/ 	.short	0x0100
        /*0262*/ 	.byte	0x08
	.zero		1


	//   ....[21]....
        /*0264*/ 	.word	0x000007e0
        /*0268*/ 	.word	0x000000ff
        /*026c*/ 	.word	0x000070a8
        /*0270*/ 	.short	0x0100
        /*0272*/ 	.byte	0x08
	.zero		1


	//   ....[22]....
        /*0274*/ 	.word	0x000008e0
        /*0278*/ 	.word	0x000000ff
        /*027c*/ 	.word	0x000070c0
        /*0280*/ 	.short	0x0100
        /*0282*/ 	.byte	0x0b
	.zero		1


	//   ....[23]....
        /*0284*/ 	.word	0x000008f0
        /*0288*/ 	.word	0x000000ff
        /*028c*/ 	.word	0x000070c8
        /*0290*/ 	.short	0x0100
        /*0292*/ 	.byte	0x0b
	.zero		1


	//   ....[24]....
        /*0294*/ 	.word	0x00000d70
        /*0298*/ 	.word	0x000000ff
        /*029c*/ 	.word	0x00007050
        /*02a0*/ 	.short	0x010a
        /*02a2*/ 	.byte	0x06
	.zero		1


	//   ....[25]....
        /*02a4*/ 	.word	0x00000df0
        /*02a8*/ 	.word	0x000000ff
        /*02ac*/ 	.word	0x00007000
        /*02b0*/ 	.short	0x010a
        /*02b2*/ 	.byte	0x25
	.zero		1


	//   ....[26]....
        /*02b4*/ 	.word	0x00000e40
        /*02b8*/ 	.word	0x000000ff
        /*02bc*/ 	.word	0xfffffff8
        /*02c0*/ 	.short	0x010a
        /*02c2*/ 	.byte	0x10
	.zero		1


	//   ....[27]....
        /*02c4*/ 	.word	0x00002180
        /*02c8*/ 	.word	0x00000005
        /*02cc*/ 	.word	0x00000000
        /*02d0*/ 	.short	0x0101
        /*02d2*/ 	.byte	0x0d
	.zero		1


	//   ....[28]....
        /*02d4*/ 	.word	0x000023f0
        /*02d8*/ 	.word	0x000000ff
        /*02dc*/ 	.word	0x00007008
        /*02e0*/ 	.short	0x010a
        /*02e2*/ 	.byte	0x25
	.zero		1


	//   ....[29]....
        /*02e4*/ 	.word	0x000025f0
        /*02e8*/ 	.word	0x000000ff
        /*02ec*/ 	.word	0x00000000
        /*02f0*/ 	.short	0x0101
        /*02f2*/ 	.byte	0x06
	.zero		1


	//   ....[30]....
        /*02f4*/ 	.word	0x00002770
        /*02f8*/ 	.word	0x000000ff
        /*02fc*/ 	.word	0x00007000
        /*0300*/ 	.short	0x010a
        /*0302*/ 	.byte	0x06
	.zero		1


	//   ....[31]....
        /*0304*/ 	.word	0x00003870
        /*0308*/ 	.word	0x000000ff
        /*030c*/ 	.word	0x00007000
        /*0310*/ 	.short	0x010a
        /*0312*/ 	.byte	0x06
	.zero		1


	//   ....[32]....
        /*0314*/ 	.word	0x00003a90
        /*0318*/ 	.word	0x000000ff
        /*031c*/ 	.word	0x00007000
        /*0320*/ 	.short	0x010a
        /*0322*/ 	.byte	0x06
	.zero		1


	//   ....[33]....
        /*0324*/ 	.word	0x00003c50
        /*0328*/ 	.word	0x000000ff
        /*032c*/ 	.word	0x00000000
        /*0330*/ 	.short	0x0101
        /*0332*/ 	.byte	0x06
	.zero		1


	//   ....[34]....
        /*0334*/ 	.word	0x00003d00
        /*0338*/ 	.word	0x000000ff
        /*033c*/ 	.word	0x00000000
        /*0340*/ 	.short	0x0101
        /*0342*/ 	.byte	0x06
	.zero		1


	//   ....[35]....
        /*0344*/ 	.word	0x00003eb0
        /*0348*/ 	.word	0x000000ff
        /*034c*/ 	.word	0x00007000
        /*0350*/ 	.short	0x010a
        /*0352*/ 	.byte	0x06
	.zero		1


	//   ....[36]....
        /*0354*/ 	.word	0x000053d0
        /*0358*/ 	.word	0x000000ff
        /*035c*/ 	.word	0x00007000
        /*0360*/ 	.short	0x010a
        /*0362*/ 	.byte	0x06
	.zero		1


	//   ....[37]....
        /*0364*/ 	.word	0x000055e0
        /*0368*/ 	.word	0x000000ff
        /*036c*/ 	.word	0x00007000
        /*0370*/ 	.short	0x010a
        /*0372*/ 	.byte	0x06
	.zero		1


	//   ....[38]....
        /*0374*/ 	.word	0x000057a0
        /*0378*/ 	.word	0x000000ff
        /*037c*/ 	.word	0x00000000
        /*0380*/ 	.short	0x0101
        /*0382*/ 	.byte	0x06
	.zero		1


	//   ....[39]....
        /*0384*/ 	.word	0x00005850
        /*0388*/ 	.word	0x000000ff
        /*038c*/ 	.word	0x00000000
        /*0390*/ 	.short	0x0101
        /*0392*/ 	.byte	0x06
	.zero		1


	//   ....[40]....
        /*0394*/ 	.word	0x00005e70
        /*0398*/ 	.word	0x000000ff
        /*039c*/ 	.word	0x00000008
        /*03a0*/ 	.short	0x010a
        /*03a2*/ 	.byte	0x10
	.zero		1


	//   ....[41]....
        /*03a4*/ 	.word	0x00006910
        /*03a8*/ 	.word	0x00000000
        /*03ac*/ 	.word	0x00007090
        /*03b0*/ 	.short	0x0101
        /*03b2*/ 	.byte	0x25
	.zero		1


	//   ....[42]....
        /*03b4*/ 	.word	0x00006a60
        /*03b8*/ 	.word	0x00000004
        /*03bc*/ 	.word	0x00007060
        /*03c0*/ 	.short	0x010a
        /*03c2*/ 	.byte	0x3f
	.zero		1


	//   ....[43]....
        /*03c4*/ 	.word	0x00006cc0
        /*03c8*/ 	.word	0x00000002
        /*03cc*/ 	.word	0x00007028
        /*03d0*/ 	.short	0x010a
        /*03d2*/ 	.byte	0x3f
	.zero		1


	//   ....[44]....
        /*03d4*/ 	.word	0x00006f00
        /*03d8*/ 	.word	0x00000005
        /*03dc*/ 	.word	0x00007060
        /*03e0*/ 	.short	0x010a
        /*03e2*/ 	.byte	0x3f
	.zero		1


	//   ....[45]....
        /*03e4*/ 	.word	0x00007170
        /*03e8*/ 	.word	0x00000004
        /*03ec*/ 	.word	0x00007028
        /*03f0*/ 	.short	0x010a
        /*03f2*/ 	.byte	0x3f
	.zero		1


	//   ....[46]....
        /*03f4*/ 	.word	0x000074a0
        /*03f8*/ 	.word	0x00000006
        /*03fc*/ 	.word	0x00007028
        /*0400*/ 	.short	0x010a
        /*0402*/ 	.byte	0x3f
	.zero		1


	//   ....[47]....
        /*0404*/ 	.word	0x00007710
        /*0408*/ 	.word	0x00000006
        /*040c*/ 	.word	0x00007028
        /*0410*/ 	.short	0x010a
        /*0412*/ 	.byte	0x3f
	.zero		1


	//   ....[48]....
        /*0414*/ 	.word	0x00007970
        /*0418*/ 	.word	0x00000003
        /*041c*/ 	.word	0x00007050
        /*0420*/ 	.short	0x010a
        /*0422*/ 	.byte	0x3f
	.zero		1


	//   ....[49]....
        /*0424*/ 	.word	0x000079d0
        /*0428*/ 	.word	0x00000002
        /*042c*/ 	.word	0x00007000
        /*0430*/ 	.short	0x010a
        /*0432*/ 	.byte	0x3f
	.zero		1


	//   ....[50]....
        /*0434*/ 	.word	0x00007a30
        /*0438*/ 	.word	0x00000003
        /*043c*/ 	.word	0xfffffff8
        /*0440*/ 	.short	0x010a
        /*0442*/ 	.byte	0x3f
	.zero		1


	//   ....[51]....
        /*0444*/ 	.word	0x00007a90
        /*0448*/ 	.word	0x00000008
        /*044c*/ 	.word	0x00007008
        /*0450*/ 	.short	0x010a
        /*0452*/ 	.byte	0x3f
	.zero		1


	//   ....[52]....
        /*0454*/ 	.word	0x00007af0
        /*0458*/ 	.word	0x0000000d
        /*045c*/ 	.word	0x00007000
        /*0460*/ 	.short	0x010a
        /*0462*/ 	.byte	0x3f
	.zero		1


	//   ....[53]....
        /*0464*/ 	.word	0x00007b50
        /*0468*/ 	.word	0x00000008
        /*046c*/ 	.word	0x00007000
        /*0470*/ 	.short	0x010a
        /*0472*/ 	.byte	0x3f
	.zero		1


	//   ....[54]....
        /*0474*/ 	.word	0x00007bb0
        /*0478*/ 	.word	0x0000000b
        /*047c*/ 	.word	0x00007000
        /*0480*/ 	.short	0x010a
        /*0482*/ 	.byte	0x3f
	.zero		1


	//   ....[55]....
        /*0484*/ 	.word	0x00007c10
        /*0488*/ 	.word	0x00000009
        /*048c*/ 	.word	0x00007000
        /*0490*/ 	.short	0x010a
        /*0492*/ 	.byte	0x3f
	.zero		1


	//   ....[56]....
        /*0494*/ 	.word	0x00007c70
        /*0498*/ 	.word	0x00000003
        /*049c*/ 	.word	0x00000008
        /*04a0*/ 	.short	0x010a
        /*04a2*/ 	.byte	0x3f
	.zero		1


	//   ....[57]....
        /*04a4*/ 	.word	0x00007cc0
        /*04a8*/ 	.word	0x00000004
        /*04ac*/ 	.word	0x00007060
        /*04b0*/ 	.short	0x010a
        /*04b2*/ 	.byte	0x3f
	.zero		1


	//   ....[58]....
        /*04b4*/ 	.word	0x00007d10
        /*04b8*/ 	.word	0x00000002
        /*04bc*/ 	.word	0x00007028
        /*04c0*/ 	.short	0x010a
        /*04c2*/ 	.byte	0x3f
	.zero		1


	//   ....[59]....
        /*04c4*/ 	.word	0x00007d60
        /*04c8*/ 	.word	0x00000005
        /*04cc*/ 	.word	0x00007060
        /*04d0*/ 	.short	0x010a
        /*04d2*/ 	.byte	0x3f
	.zero		1


	//   ....[60]....
        /*04d4*/ 	.word	0x00007db0
        /*04d8*/ 	.word	0x00000004
        /*04dc*/ 	.word	0x00007028
        /*04e0*/ 	.short	0x010a
        /*04e2*/ 	.byte	0x3f
	.zero		1


	//   ....[61]....
        /*04e4*/ 	.word	0x00007e00
        /*04e8*/ 	.word	0x00000006
        /*04ec*/ 	.word	0x00007028
        /*04f0*/ 	.short	0x010a
        /*04f2*/ 	.byte	0x3f
	.zero		1


	//   ....[62]....
        /*04f4*/ 	.word	0x00007e50
        /*04f8*/ 	.word	0x00000006
        /*04fc*/ 	.word	0x00007028
        /*0500*/ 	.short	0x010a
        /*0502*/ 	.byte	0x3f
	.zero		1


	//----- nvinfo : EIATTR_NUM_MBARRIERS
	.align		4
.L_37:
        /*0504*/ 	.byte	0x03, 0x38
        /*0506*/ 	.short	0x0018


	//----- nvinfo : EIATTR_EXIT_INSTR_OFFSETS
	.align		4
        /*0508*/ 	.byte	0x04, 0x1c
        /*050a*/ 	.short	(.L_39 - .L_38)


	//   ....[0]....
.L_38:
        /*050c*/ 	.word	0x00000990


	//   ....[1]....
        /*0510*/ 	.word	0x00006920


	//   ....[2]....
        /*0514*/ 	.word	0x00006960


	//   ....[3]....
        /*0518*/ 	.word	0x00007370


	//   ....[4]....
        /*051c*/ 	.word	0x00007950


	//----- nvinfo : EIATTR_MAX_THREADS
	.align		4
.L_39:
        /*0520*/ 	.byte	0x04, 0x05
        /*0522*/ 	.short	(.L_41 - .L_40)
.L_40:
        /*0524*/ 	.word	0x00000180
        /*0528*/ 	.word	0x00000001
        /*052c*/ 	.word	0x00000001


	//----- nvinfo : EIATTR_CRS_STACK_SIZE
	.align		4
.L_41:
        /*0530*/ 	.byte	0x04, 0x1e
        /*0532*/ 	.short	(.L_43 - .L_42)
.L_42:
        /*0534*/ 	.word	0x00000000


	//----- nvinfo : EIATTR_CBANK_PARAM_SIZE
	.align		4
.L_43:
        /*0538*/ 	.byte	0x03, 0x19
        /*053a*/ 	.short	0x0870


	//----- nvinfo : EIATTR_PARAM_CBANK
	.align		4
        /*053c*/ 	.byte	0x04, 0x0a
        /*053e*/ 	.short	(.L_45 - .L_44)
	.align		4
.L_44:
        /*0540*/ 	.word	index@(.nv.constant0._ZN7cutlass13device_kernelINS_4fmha6kernel28FmhaKernelTmaWarpSpecializedINS1_10collective30FmhaMainloopTmaWarpSpecializedINS_10bfloat16_tEffN4cute5tupleIJNS7_1CILi128EEENS9_ILi64EEENS9_ILi32EEEEEENS8_IJiNS9_ILi1EEENS8_IJiiEEEEEESG_SG_NS4_14ResidualFusionEJEEENS4_15FmhaFwdEpilogueIS6_fNS8_IJSB_SC_SB_EEEEENS2_23IndividualTileSchedulerEJEEEEEvNT_6ParamsE)
        /*0544*/ 	.short	0x0210
        /*0546*/ 	.short	0x0870


	//----- nvinfo : EIATTR_SW_WAR
	.align		4
.L_45:
        /*0548*/ 	.byte	0x04, 0x36
        /*054a*/ 	.short	(.L_47 - .L_46)
.L_46:
        /*054c*/ 	.word	0x00000008
.L_47:


//--------------------- .nv.callgraph             --------------------------
	.section	.nv.callgraph,"",@"SHT_CUDA_CALLGRAPH"
	.align	4
	.sectionentsize	8
	.align		4
        /*0000*/ 	.word	0x00000000
	.align		4
        /*0004*/ 	.word	0xffffffff
	.align		4
        /*0008*/ 	.word	index@(_ZN7cutlass13device_kernelINS_4fmha6kernel28FmhaKernelTmaWarpSpecializedINS1_10collective30FmhaMainloopTmaWarpSpecializedINS_10bfloat16_tEffN4cute5tupleIJNS7_1CILi128EEENS9_ILi64EEENS9_ILi32EEEEEENS8_IJiNS9_ILi1EEENS8_IJiiEEEEEESG_SG_NS4_14ResidualFusionEJEEENS4_15FmhaFwdEpilogueIS6_fNS8_IJSB_SC_SB_EEEEENS2_23IndividualTileSchedulerEJEEEEEvNT_6ParamsE)
	.align		4
        /*000c*/ 	.word	index@(__assertfail)
	.align		4
        /*0010*/ 	.word	0x00000000
	.align		4
        /*0014*/ 	.word	0xfffffffe
	.align		4
        /*0018*/ 	.word	0x00000000
	.align		4
        /*001c*/ 	.word	0xfffffffd
	.align		4
        /*0020*/ 	.word	0x00000000
	.align		4
        /*0024*/ 	.word	0xfffffffc


//--------------------- .nv.constant4             --------------------------
	.section	.nv.constant4,"a",@progbits
	.align	8
	.align		8
.nv.constant4:
        /*0000*/ 	.dword	__assertfail
	.align		8
        /*0008*/ 	.dword	__unnamed_1
	.align		8
        /*0010*/ 	.dword	_ZN39_INTERNAL_946ed2b8_4_k_cu_3df592bb_26204cuda3std3__45__cpo5beginE
	.align		8
        /*0018*/ 	.dword	_ZN39_INTERNAL_946ed2b8_4_k_cu_3df592bb_26204cuda3std3__45__cpo3endE
	.align		8
        /*0020*/ 	.dword	_ZN39_INTERNAL_946ed2b8_4_k_cu_3df592bb_26204cuda3std3__45__cpo6cbeginE
	.align		8
        /*0028*/ 	.dword	_ZN39_INTERNAL_946ed2b8_4_k_cu_3df592bb_26204cuda3std3__45__cpo4cendE
	.align		8
        /*0030*/ 	.dword	_ZN39_INTERNAL_946ed2b8_4_k_cu_3df592bb_26204cuda3std3__441_GLOBAL__N__946ed2b8_4_k_cu_3df592bb_26206ignoreE
	.align		8
        /*0038*/ 	.dword	_ZN39_INTERNAL_946ed2b8_4_k_cu_3df592bb_26204cuda3std3__419piecewise_constructE
	.align		8
        /*0040*/ 	.dword	_ZN39_INTERNAL_946ed2b8_4_k_cu_3df592bb_26204cuda3std3__48in_placeE
	.align		8
        /*0048*/ 	.dword	_ZN39_INTERNAL_946ed2b8_4_k_cu_3df592bb_26204cuda3std6ranges3__45__cpo4swapE
	.align		8
        /*0050*/ 	.dword	_ZN39_INTERNAL_946ed2b8_4_k_cu_3df592bb_26204cuda3std6ranges3__45__cpo9iter_moveE
	.align		8
        /*0058*/ 	.dword	_ZN39_INTERNAL_946ed2b8_4_k_cu_3df592bb_26204cute7productE
	.align		8
        /*0060*/ 	.dword	_ZN39_INTERNAL_946ed2b8_4_k_cu_3df592bb_26204cute1_E
	.align		8
        /*0068*/ 	.dword	$str$24
	.align		8
        /*0070*/ 	.dword	$str$25


//--------------------- .text._ZN7cutlass13device_kernelINS_4fmha6kernel28FmhaKernelTmaWarpSpecializedINS1_10collective30FmhaMainloopTmaWarpSpecializedINS_10bfloat16_tEffN4cute5tupleIJNS7_1CILi128EEENS9_ILi64EEENS9_ILi32EEEEEENS8_IJiNS9_ILi1EEENS8_IJiiEEEEEESG_SG_NS4_14ResidualFusionEJEEENS4_15FmhaFwdEpilogueIS6_fNS8_IJSB_SC_SB_EEEEENS2_23IndividualTileSchedulerEJEEEEEvNT_6ParamsE --------------------------
	.section	.text._ZN7cutlass13device_kernelINS_4fmha6kernel28FmhaKernelTmaWarpSpecializedINS1_10collective30FmhaMainloopTmaWarpSpecializedINS_10bfloat16_tEffN4cute5tupleIJNS7_1CILi128EEENS9_ILi64EEENS9_ILi32EEEEEENS8_IJiNS9_ILi1EEENS8_IJiiEEEEEESG_SG_NS4_14ResidualFusionEJEEENS4_15FmhaFwdEpilogueIS6_fNS8_IJSB_SC_SB_EEEEENS2_23IndividualTileSchedulerEJEEEEEvNT_6ParamsE,"ax",@progbits
	.align	128
.text._ZN7cutlass13device_kernelINS_4fmha6kernel28FmhaKernelTmaWarpSpecializedINS1_10collective30FmhaMainloopTmaWarpSpecializedINS_10bfloat16_tEffN4cute5tupleIJNS7_1CILi128EEENS9_ILi64EEENS9_ILi32EEEEEENS8_IJiNS9_ILi1EEENS8_IJiiEEEEEESG_SG_NS4_14ResidualFusionEJEEENS4_15FmhaFwdEpilogueIS6_fNS8_IJSB_SC_SB_EEEEENS2_23IndividualTileSchedulerEJEEEEEvNT_6ParamsE:
        .type           _ZN7cutlass13device_kernelINS_4fmha6kernel28FmhaKernelTmaWarpSpecializedINS1_10collective30FmhaMainloopTmaWarpSpecializedINS_10bfloat16_tEffN4cute5tupleIJNS7_1CILi128EEENS9_ILi64EEENS9_ILi32EEEEEENS8_IJiNS9_ILi1EEENS8_IJiiEEEEEESG_SG_NS4_14ResidualFusionEJEEENS4_15FmhaFwdEpilogueIS6_fNS8_IJSB_SC_SB_EEEEENS2_23IndividualTileSchedulerEJEEEEEvNT_6ParamsE,@function
        .size           _ZN7cutlass13device_kernelINS_4fmha6kernel28FmhaKernelTmaWarpSpecializedINS1_10collective30FmhaMainloopTmaWarpSpecializedINS_10bfloat16_tEffN4cute5tupleIJNS7_1CILi128EEENS9_ILi64EEENS9_ILi32EEEEEENS8_IJiNS9_ILi1EEENS8_IJiiEEEEEESG_SG_NS4_14ResidualFusionEJEEENS4_15FmhaFwdEpilogueIS6_fNS8_IJSB_SC_SB_EEEEENS2_23IndividualTileSchedulerEJEEEEEvNT_6ParamsE,(.L_x_117 - _ZN7cutlass13device_kernelINS_4fmha6kernel28FmhaKernelTmaWarpSpecializedINS1_10collective30FmhaMainloopTmaWarpSpecializedINS_10bfloat16_tEffN4cute5tupleIJNS7_1CILi128EEENS9_ILi64EEENS9_ILi32EEEEEENS8_IJiNS9_ILi1EEENS8_IJiiEEEEEESG_SG_NS4_14ResidualFusionEJEEENS4_15FmhaFwdEpilogueIS6_fNS8_IJSB_SC_SB_EEEEENS2_23IndividualTileSchedulerEJEEEEEvNT_6ParamsE)
        .other          _ZN7cutlass13device_kernelINS_4fmha6kernel28FmhaKernelTmaWarpSpecializedINS1_10collective30FmhaMainloopTmaWarpSpecializedINS_10bfloat16_tEffN4cute5tupleIJNS7_1CILi128EEENS9_ILi64EEENS9_ILi32EEEEEENS8_IJiNS9_ILi1EEENS8_IJiiEEEEEESG_SG_NS4_14ResidualFusionEJEEENS4_15FmhaFwdEpilogueIS6_fNS8_IJSB_SC_SB_EEEEENS2_23IndividualTileSchedulerEJEEEEEvNT_6ParamsE,@"STO_CUDA_ENTRY STV_DEFAULT"
_ZN7cutlass13device_kernelINS_4fmha6kernel28FmhaKernelTmaWarpSpecializedINS1_10collective30FmhaMainloopTmaWarpSpecializedINS_10bfloat16_tEffN4cute5tupleIJNS7_1CILi128EEENS9_ILi64EEENS9_ILi32EEEEEENS8_IJiNS9_ILi1EEENS8_IJiiEEEEEESG_SG_NS4_14ResidualFusionEJEEENS4_15FmhaFwdEpilogueIS6_fNS8_IJSB_SC_SB_EEEEENS2_23IndividualTileSchedulerEJEEEEEvNT_6ParamsE:
[----:B------:R-:W1:Y:S01]  /*0000*/  LDC R1, c[0x0][0x28] ;  /* 0x00000a00ff017b82 */ /* 0x000e620000000800 */
[----:B------:R-:W2:Y:S01]  /*0010*/  S2R R0, SR_TID.X ;  /* 0x0000000000007919 */ /* 0x000ea20000002100 */
[----:B------:R-:W-:Y:S01]  /*0020*/  ELECT P1, URZ, PT ;  /* 0x00000000003f782f */ /* 0x000fe20003820000 */
[----:B------:R-:W-:Y:S01]  /*0030*/  BSSY B0, `(.L_x_0) ;  /* 0x0000017000007945 */ /* 0x000fe20003800000 */
[----:B--2---:R-:W-:-:S05]  /*0040*/  SHF.R.U32.HI R2, RZ, 0x5, R0 ;  /* 0x00000005ff027819 */ /* 0x004fca0000011600 */
[----:B------:R-:W2:Y:S02]  /*0050*/  SHFL.IDX PT, R3, R2, RZ, 0x1f ;  /* 0x00001fff02037589 */ /* 0x000ea400000e0000 */
[----:B--2---:R-:W-:Y:S02]  /*0060*/  R2UR UR4, R3 ;  /* 0x00000000030472ca */ /* 0x004fe400000e0000 */
[----:B------:R-:W-:-:S06]  /*0070*/  SHF.R.U32.HI R3, RZ, 0x7, R0 ;  /* 0x00000007ff037819 */ /* 0x000fcc0000011600 */
[----:B------:R-:W2:Y:S05]  /*0080*/  SHFL.IDX PT, R3, R3, RZ, 0x1f ;  /* 0x00001fff03037589 */ /* 0x000eaa00000e0000 */
[----:B------:R-:W-:Y:S02]  /*0090*/  USHF.R.S32.HI UR5, URZ, 0x1f, UR4 ;  /* 0x0000001f3f057899 */ /* 0x000fe40008011404 */
[----:B------:R-:W-:Y:S02]  /*00a0*/  ISETP.NE.OR P0, PT, RZ, UR4, !P1 ;  /* 0x00000004ff007c0c */ /* 0x000fe4000cf05670 */
[----:B------:R-:W-:-:S04]  /*00b0*/  ULEA.HI UR5, UR5, UR4, URZ, 0x2 ;  /* 0x0000000405057291 */ /* 0x000fc8000f8f103f */
[----:B------:R-:W-:-:S04]  /*00c0*/  ULOP3.LUT UR5, UR5, 0xfffffffc, URZ, 0xc0, !UPT ;  /* 0xfffffffc05057892 */ /* 0x000fc8000f8ec03f */
[----:B------:R-:W-:-:S03]  /*00d0*/  UIADD3 UR10, UR4, -UR5, URZ ;  /* 0x80000005040a7290 */ /* 0x000fc6000fffe03f */
[----:B-1----:R-:W-:Y:S09]  /*00e0*/  @P0 BRA `(.L_x_1) ;  /* 0x00000000002c0947 */ /* 0x002ff20003800000 */
[----:B------:R-:W-:Y:S02]  /*00f0*/  ULDC.64 UR4, c[0x0][0x198] ;  /* 0x0000660000047ab9 */ /* 0x000fe40000000a00 */
[----:B------:R-:W-:Y:S02]  /*0100*/  UIADD3 UR6, UP0, UR4, 0xf0, URZ ;  /* 0x000000f004067890 */ /* 0x000fe4000ff1e03f */
[----:B------:R-:W-:Y:S02]  /*0110*/  UIADD3 UR8, UP1, UR4, 0x1f0, URZ ;  /* 0x000001f004087890 */ /* 0x000fe4000ff3e03f */
[----:B------:R-:W-:Y:S02]  /*0120*/  UIADD3 UR4, UP2, UR4, 0x2f0, URZ ;  /* 0x000002f004047890 */ /* 0x000fe4000ff5e03f */
[----:B------:R-:W-:Y:S02]  /*0130*/  UIADD3.X UR7, URZ, UR5, URZ, UP0, !UPT ;  /* 0x000000053f077290 */ /* 0x000fe400087fe43f */
[----:B------:R-:W-:-:S02]  /*0140*/  UIADD3.X UR9, URZ, UR5, URZ, UP1, !UPT ;  /* 0x000000053f097290 */ /* 0x000fc40008ffe43f */
[----:B------:R-:W-:-:S05]  /*0150*/  UIADD3.X UR5, URZ, UR5, URZ, UP2, !UPT ;  /* 0x000000053f057290 */ /* 0x000fca00097fe43f */
[----:B------:R1:W-:Y:S02]  /*0160*/  UTMACCTL.PF [UR6] ;  /* 0x00000000060079b9 */ /* 0x0003e40008040000 */
[----:B------:R1:W-:Y:S02]  /*0170*/  UTMACCTL.PF [UR8] ;  /* 0x00000000080079b9 */ /* 0x0003e40008040000 */
[----:B------:R1:W-:Y:S02]  /*0180*/  UTMACCTL.PF [UR4] ;  /* 0x00000000040079b9 */ /* 0x0003e40008040000 */
[----:B-1----:R-:W-:Y:S01]  /*0190*/  NOP ;  /* 0x0000000000007918 */ /* 0x002fe20000000000 */
.L_x_1:
[----:B------:R-:W-:Y:S05]  /*01a0*/  BSYNC B0 ;  /* 0x0000000000007941 */ /* 0x000fea0003800000 */
.L_x_0:
[----:B------:R-:W1:Y:S01]  /*01b0*/  SHFL.IDX PT, R4, R2, RZ, 0x1f ;  /* 0x00001fff02047589 */ /* 0x000e6200000e0000 */
[----:B--2---:R-:W-:Y:S01]  /*01c0*/  R2UR UR36, R3 ;  /* 0x00000000032472ca */ /* 0x004fe200000e0000 */
[----:B------:R-:W-:-:S12]  /*01d0*/  UISETP.NE.AND UP0, UPT, UR10, 0x1, UPT ;  /* 0x000000010a00788c */ /* 0x000fd8000bf05270 */
[----:B------:R-:W-:Y:S02]  /*01e0*/  UIADD3 UR7, UR36, -0x1, URZ ;  /* 0xffffffff24077890 */ /* 0x000fe4000fffe03f */
[----:B------:R-:W-:Y:S02]  /*01f0*/  UISETP.EQ.AND UP2, UPT, UR36, URZ, !UP0 ;  /* 0x0000003f2400728c */ /* 0x000fe4000c742270 */
[----:B------:R-:W-:Y:S02]  /*0200*/  UISETP.GE.U32.AND UP1, UPT, UR7, 0x4, UPT ;  /* 0x000000040700788c */ /* 0x000fe4000bf26070 */
[----:B------:R-:W-:Y:S01]  /*0210*/  USEL UR6, URZ, 0x1, !UP2 ;  /* 0x000000013f067887 */ /* 0x000fe2000d000000 */
[----:B-1----:R-:W-:-:S03]  /*0220*/  ISETP.NE.AND P0, PT, R4, RZ, PT ;  /* 0x000000ff0400720c */ /* 0x002fc60003f05270 */
[----:B------:R-:W-:-:S10]  /*0230*/  USEL UR6, UR6, 0x2, UP1 ;  /* 0x0000000206067887 */ /* 0x000fd40008800000 */
[----:B------:R-:W-:Y:S05]  /*0240*/  @P0 BRA `(.L_x_2) ;  /* 0x0000000000480947 */ /* 0x000fea0003800000 */
[----:B------:R-:W1:Y:S01]  /*0250*/  S2UR UR11, SR_CgaCtaId ;  /* 0x00000000000b79c3 */ /* 0x000e620000008800 */
[----:B------:R-:W-:Y:S01]  /*0260*/  UMOV UR4, 0x400 ;  /* 0x0000040000047882 */ /* 0x000fe20000000000 */
[----:B------:R-:W-:Y:S01]  /*0270*/  UMOV UR5, 0x1 ;  /* 0x0000000100057882 */ /* 0x000fe20000000000 */
[----:B------:R-:W-:Y:S01]  /*0280*/  UMOV UR8, 0x80 ;  /* 0x0000008000087882 */ /* 0x000fe20000000000 */
[----:B------:R-:W-:Y:S01]  /*0290*/  ELECT P0, URZ, PT ;  /* 0x00000000003f782f */ /* 0x000fe20003800000 */
[----:B------:R-:W-:-:S04]  /*02a0*/  UIADD3 UR8, -UR8, 0x100000, URZ ;  /* 0x0010000008087890 */ /* 0x000fc8000fffe13f */
[----:B------:R-:W-:Y:S02]  /*02b0*/  USHF.L.U32 UR9, UR8, 0xb, URZ ;  /* 0x0000000b08097899 */ /* 0x000fe4000800063f */
[----:B------:R-:W-:Y:S02]  /*02c0*/  USHF.L.U32 UR8, UR8, 0x1, URZ ;  /* 0x0000000108087899 */ /* 0x000fe4000800063f */
[----:B-1----:R-:W-:Y:S02]  /*02d0*/  ULEA UR11, UR11, UR4, 0x18 ;  /* 0x000000040b0b7291 */ /* 0x002fe4000f8ec03f */
[----:B------:R-:W-:-:S04]  /*02e0*/  UIADD3 UR4, -UR5, 0x100000, URZ ;  /* 0x0010000005047890 */ /* 0x000fc8000fffe13f */
[----:B------:R-:W-:Y:S02]  /*02f0*/  USHF.L.U32 UR5, UR4, 0xb, URZ ;  /* 0x0000000b04057899 */ /* 0x000fe4000800063f */
[----:B------:R-:W-:Y:S01]  /*0300*/  USHF.L.U32 UR4, UR4, 0x1, URZ ;  /* 0x0000000104047899 */ /* 0x000fe2000800063f */
[----:B------:R-:W1:Y:S11]  /*0310*/  FENCE.VIEW.ASYNC.S ;  /* 0x00000000000073c6 */ /* 0x000e760000000000 */
[----:B-1----:R1:W2:Y:S01]  /*0320*/  SYNCS.EXCH.64 URZ, [UR11+0x7050], UR4 ;  /* 0x007050040b3f75b2 */ /* 0x0022a20008000100 */
[----:B------:R1:W3:Y:S01]  /*0330*/  SYNCS.EXCH.64 URZ, [UR11+0x7060], UR8 ;  /* 0x007060080b3f75b2 */ /* 0x0002e20008000100 */
[----:B------:R1:W4:Y:S01]  /*0340*/  SYNCS.EXCH.64 URZ, [UR11+0x7058], UR4 ;  /* 0x007058040b3f75b2 */ /* 0x0003220008000100 */
[----:B------:R1:W1:Y:S01]  /*0350*/  SYNCS.EXCH.64 URZ, [UR11+0x7068], UR8 ;  /* 0x007068080b3f75b2 */ /* 0x0002620008000100 */
[----:B------:R-:W-:Y:S01]  /*0360*/  NOP ;  /* 0x0000000000007918 */ /* 0x000fe20000000000 */
.L_x_2:
[----:B------:R-:W5:Y:S01]  /*0370*/  SHFL.IDX PT, R3, R2, RZ, 0x1f ;  /* 0x00001fff02037589 */ /* 0x000f6200000e0000 */
[----:B------:R-:W-:Y:S01]  /*0380*/  NOP ;  /* 0x0000000000007918 */ /* 0x000fe20000000000 */
[----:B-----5:R-:W-:-:S13]  /*0390*/  ISETP.NE.AND P0, PT, R3, RZ, PT ;  /* 0x000000ff0300720c */ /* 0x020fda0003f05270 */
[----:B------:R-:W-:Y:S05]  /*03a0*/  @P0 BRA `(.L_x_3) ;  /* 0x0000000000600947 */ /* 0x000fea0003800000 */
[----:B-1----:R-:W1:Y:S01]  /*03b0*/  S2UR UR5, SR_CgaCtaId ;  /* 0x00000000000579c3 */ /* 0x002e620000008800 */
[----:B------:R-:W-:Y:S01]  /*03c0*/  UMOV UR4, 0x400 ;  /* 0x0000040000047882 */ /* 0x000fe20000000000 */
[----:B------:R-:W-:Y:S01]  /*03d0*/  UMOV UR8, 0x1 ;  /* 0x0000000100087882 */ /* 0x000fe20000000000 */
[----:B------:R-:W-:Y:S01]  /*03e0*/  UMOV UR12, 0x100 ;  /* 0x00000100000c7882 */ /* 0x000fe20000000000 */
[----:B------:R-:W-:-:S04]  /*03f0*/  UIADD3 UR8, -UR8, 0x100000, URZ ;  /* 0x0010000008087890 */ /* 0x000fc8000fffe13f */
[----:B------:R-:W-:Y:S02]  /*0400*/  USHF.L.U32 UR9, UR8, 0xb, URZ ;  /* 0x0000000b08097899 */ /* 0x000fe4000800063f */
[----:B------:R-:W-:Y:S01]  /*0410*/  USHF.L.U32 UR8, UR8, 0x1, URZ ;  /* 0x0000000108087899 */ /* 0x000fe2000800063f */
[----:B------:R-:W-:Y:S01]  /*0420*/  ELECT P0, URZ, PT ;  /* 0x00000000003f782f */ /* 0x000fe20003800000 */
[----:B-1----:R-:W-:Y:S02]  /*0430*/  ULEA UR11, UR5, UR4, 0x18 ;  /* 0x00000004050b7291 */ /* 0x002fe4000f8ec03f */
[----:B------:R-:W-:-:S04]  /*0440*/  UIADD3 UR4, -UR12, 0x100000, URZ ;  /* 0x001000000c047890 */ /* 0x000fc8000fffe13f */
[----:B------:R-:W-:Y:S02]  /*0450*/  USHF.L.U32 UR5, UR4, 0xb, URZ ;  /* 0x0000000b04057899 */ /* 0x000fe4000800063f */
[----:B------:R-:W-:Y:S01]  /*0460*/  USHF.L.U32 UR4, UR4, 0x1, URZ ;  /* 0x0000000104047899 */ /* 0x000fe2000800063f */
[----:B------:R-:W1:Y:S03]  /*0470*/  FENCE.VIEW.ASYNC.S ;  /* 0x00000000000073c6 */ /* 0x000e660000000000 */
[----:B-1----:R1:W1:Y:S08]  /*0480*/  SYNCS.EXCH.64 URZ, [UR11+0x7000], UR8 ;  /* 0x007000080b3f75b2 */ /* 0x0022700008000100 */
[----:B------:R1:W1:Y:S01]  /*0490*/  SYNCS.EXCH.64 URZ, [UR11+0x7028], UR4 ;  /* 0x007028040b3f75b2 */ /* 0x0002620008000100 */
        /* <DEDUP_REMOVED lines=8> */
[----:B------:R-:W-:Y:S01]  /*0520*/  NOP ;  /* 0x0000000000007918 */ /* 0x000fe20000000000 */
.L_x_3:
        /* <DEDUP_REMOVED lines=21> */
[----:B------:R-:W-:Y:S01]  /*0680*/  NOP ;  /* 0x0000000000007918 */ /* 0x000fe20000000000 */
.L_x_4:
[----:B------:R-:W5:Y:S01]  /*0690*/  SHFL.IDX PT, R3, R2, RZ, 0x1f ;  /* 0x00001fff02037589 */ /* 0x000f6200000e0000 */
[----:B------:R-:W-:Y:S01]  /*06a0*/  ELECT P0, URZ, PT ;  /* 0x00000000003f782f */ /* 0x000fe20003800000 */
[----:B------:R-:W-:Y:S01]  /*06b0*/  NOP ;  /* 0x0000000000007918 */ /* 0x000fe20000000000 */
[----:B-1----:R-:W-:Y:S02]  /*06c0*/  UMOV UR4, 0x80 ;  /* 0x0000008000047882 */ /* 0x002fe40000000000 */
[C---:B-----5:R-:W-:Y:S02]  /*06d0*/  ISETP.NE.OR P0, PT, R3.reuse, RZ, !P0 ;  /* 0x000000ff0300720c */ /* 0x060fe40004705670 */
[----:B------:R-:W-:-:S11]  /*06e0*/  ISETP.NE.AND P2, PT, R3, RZ, PT ;  /* 0x000000ff0300720c */ /* 0x000fd60003f45270 */
[----:B------:R-:W-:Y:S01]  /*06f0*/  VOTEU.ALL UP2, P0 ;  /* 0x00000000003f7886 */ /* 0x000fe20000040000 */
[----:B------:R-:W-:Y:S01]  /*0700*/  VOTEU.ALL UP3, P0 ;  /* 0x00000000003f7886 */ /* 0x000fe20000060000 */
[----:B------:R-:W-:Y:S01]  /*0710*/  VOTEU.ALL UP4, P0 ;  /* 0x00000000003f7886 */ /* 0x000fe20000080000 */
[----:B------:R-:W-:Y:S02]  /*0720*/  VOTEU.ALL UP5, P0 ;  /* 0x00000000003f7886 */ /* 0x000fe400000a0000 */
[----:B------:R-:W1:Y:S01]  /*0730*/  @!UP2 S2UR UR9, SR_CgaCtaId ;  /* 0x000000000009a9c3 */ /* 0x000e620000008800 */
[----:B------:R-:W-:Y:S01]  /*0740*/  @!UP2 UMOV UR8, 0x400 ;  /* 0x000004000008a882 */ /* 0x000fe20000000000 */
[----:B------:R-:W-:-:S04]  /*0750*/  @!UP2 UIADD3 UR4, -UR4, 0x100000, URZ ;  /* 0x001000000404a890 */ /* 0x000fc8000fffe13f */
[----:B------:R-:W-:Y:S02]  /*0760*/  @!UP2 USHF.L.U32 UR5, UR4, 0xb, URZ ;  /* 0x0000000b0405a899 */ /* 0x000fe4000800063f */
[----:B------:R-:W-:Y:S02]  /*0770*/  @!UP2 USHF.L.U32 UR4, UR4, 0x1, URZ ;  /* 0x000000010404a899 */ /* 0x000fe4000800063f */
[----:B-1----:R-:W-:Y:S01]  /*0780*/  @!UP2 ULEA UR8, UR9, UR8, 0x18 ;  /* 0x000000080908a291 */ /* 0x002fe2000f8ec03f */
[----:B------:R-:W-:Y:S01]  /*0790*/  VOTEU.ALL UP2, P0 ;  /* 0x00000000003f7886 */ /* 0x000fe20000040000 */
[----:B------:R-:W1:Y:S10]  /*07a0*/  FENCE.VIEW.ASYNC.S ;  /* 0x00000000000073c6 */ /* 0x000e740000000000 */
[----:B-1----:R1:W1:Y:S01]  /*07b0*/  @!UP2 SYNCS.EXCH.64 URZ, [UR8+0x7090], UR4 ;  /* 0x00709004083fa5b2 */ /* 0x0022620008000100 */
[----:B------:R1:W1:Y:S01]  /*07c0*/  @!UP3 SYNCS.EXCH.64 URZ, [UR8+0x7098], UR4 ;  /* 0x00709804083fb5b2 */ /* 0x0002620008000100 */
[----:B------:R1:W1:Y:S01]  /*07d0*/  @!UP4 SYNCS.EXCH.64 URZ, [UR8+0x70a0], UR4 ;  /* 0x0070a004083fc5b2 */ /* 0x0002620008000100 */
[----:B------:R1:W1:Y:S01]  /*07e0*/  @!UP5 SYNCS.EXCH.64 URZ, [UR8+0x70a8], UR4 ;  /* 0x0070a804083fd5b2 */ /* 0x0002620008000100 */
[----:B------:R-:W-:Y:S01]  /*07f0*/  NOP ;  /* 0x0000000000007918 */ /* 0x000fe20000000000 */
[----:B------:R-:W-:Y:S05]  /*0800*/  @P2 BRA `(.L_x_5) ;  /* 0x0000000000402947 */ /* 0x000fea0003800000 */
[----:B-1----:R-:W1:Y:S01]  /*0810*/  S2UR UR5, SR_CgaCtaId ;  /* 0x00000000000579c3 */ /* 0x002e620000008800 */
[----:B------:R-:W-:Y:S01]  /*0820*/  UMOV UR4, 0x400 ;  /* 0x0000040000047882 */ /* 0x000fe20000000000 */
[----:B------:R-:W-:Y:S01]  /*0830*/  UMOV UR8, 0x20 ;  /* 0x0000002000087882 */ /* 0x000fe20000000000 */
[----:B------:R-:W-:Y:S01]  /*0840*/  UMOV UR9, 0x80 ;  /* 0x0000008000097882 */ /* 0x000fe20000000000 */
[----:B------:R-:W-:Y:S01]  /*0850*/  ELECT P0, URZ, PT ;  /* 0x00000000003f782f */ /* 0x000fe20003800000 */
[----:B-1----:R-:W-:Y:S02]  /*0860*/  ULEA UR11, UR5, UR4, 0x18 ;  /* 0x00000004050b7291 */ /* 0x002fe4000f8ec03f */
[----:B------:R-:W-:-:S04]  /*0870*/  UIADD3 UR4, -UR8, 0x100000, URZ ;  /* 0x0010000008047890 */ /* 0x000fc8000fffe13f */
[----:B------:R-:W-:Y:S02]  /*0880*/  USHF.L.U32 UR5, UR4, 0xb, URZ ;  /* 0x0000000b04057899 */ /* 0x000fe4000800063f */
[----:B------:R-:W-:Y:S02]  /*0890*/  USHF.L.U32 UR4, UR4, 0x1, URZ ;  /* 0x0000000104047899 */ /* 0x000fe4000800063f */
[----:B------:R-:W-:-:S04]  /*08a0*/  UIADD3 UR8, -UR9, 0x100000, URZ ;  /* 0x0010000009087890 */ /* 0x000fc8000fffe13f */
[----:B------:R-:W-:Y:S02]  /*08b0*/  USHF.L.U32 UR9, UR8, 0xb, URZ ;  /* 0x0000000b08097899 */ /* 0x000fe4000800063f */
[----:B------:R-:W-:Y:S01]  /*08c0*/  USHF.L.U32 UR8, UR8, 0x1, URZ ;  /* 0x0000000108087899 */ /* 0x000fe2000800063f */
[----:B------:R-:W1:Y:S03]  /*08d0*/  FENCE.VIEW.ASYNC.S ;  /* 0x00000000000073c6 */ /* 0x000e660000000000 */
[----:B-1----:R1:W1:Y:S08]  /*08e0*/  SYNCS.EXCH.64 URZ, [UR11+0x70c0], UR4 ;  /* 0x0070c0040b3f75b2 */ /* 0x0022700008000100 */
[----:B------:R1:W1:Y:S01]  /*08f0*/  SYNCS.EXCH.64 URZ, [UR11+0x70c8], UR8 ;  /* 0x0070c8080b3f75b2 */ /* 0x0002620008000100 */
[----:B------:R-:W-:Y:S01]  /*0900*/  NOP ;  /* 0x0000000000007918 */ /* 0x000fe20000000000 */
.L_x_5:
[----:B------:R-:W-:Y:S01]  /*0910*/  ISETP.NE.AND P0, PT, RZ, UR36, PT ;  /* 0x00000024ff007c0c */ /* 0x000fe2000bf05270 */
[----:B------:R-:W-:Y:S01]  /*0920*/  IMAD.U32 R2, RZ, RZ, UR10 ;  /* 0x0000000aff027e24 */ /* 0x000fe2000f8e00ff */
[----:B------:R-:W-:Y:S01]  /*0930*/  NOP ;  /* 0x0000000000007918 */ /* 0x000fe20000000000 */
[----:B-1234-:R-:W-:Y:S03]  /*0940*/  BAR.SYNC.DEFER_BLOCKING 0x0 ;  /* 0x0000000000007b1d */ /* 0x01efe60000010000 */
[----:B------:R-:W-:-:S07]  /*0950*/  ISETP.EQ.AND P2, PT, R2, 0x1, P1 ;  /* 0x000000010200780c */ /* 0x000fce0000f42270 */
[----:B------:R-:W-:Y:S06]  /*0960*/  @!P0 BRA `(.L_x_6) ;  /* 0x0000005c00f08947 */ /* 0x000fec0003800000 */
[----:B------:R-:W-:-:S06]  /*0970*/  UISETP.GT.U32.AND UP2, UPT, UR7, 0x3, UPT ;  /* 0x000000030700788c */ /* 0x000fcc000bf44070 */
[----:B------:R-:W-:-:S13]  /*0980*/  PLOP3.LUT P0, PT, PT, PT, UP2, 0x80, 0x0 ;  /* 0x000000000000781c */ /* 0x000fda0003f0f028 */
[----:B------:R-:W-:Y:S05]  /*0990*/  @P0 EXIT ;  /* 0x000000000000094d */ /* 0x000fea0003800000 */
.L_x_7:
[----:B------:R-:W-:-:S08]  /*09a0*/  NOP ;  /* 0x0000000000007918 */ /* 0x000fd00000000000 */
[----:B------:R-:W1:Y:S02]  /*09b0*/  USETMAXREG.TRY_ALLOC.CTAPOOL UP2, 0xf0 ;  /* 0x000000f0000079c8 */ /* 0x000e640008040600 */
[----:B-1----:R-:W-:-:S13]  /*09c0*/  PLOP3.LUT P0, PT, PT, PT, UP2, 0x80, 0x0 ;  /* 0x000000000000781c */ /* 0x002fda0003f0f028 */
[----:B------:R-:W-:Y:S05]  /*09d0*/  @!P0 BRA `(.L_x_7) ;  /* 0xfffffffc00f08947 */ /* 0x000fea000383ffff */
[----:B------:R-:W-:Y:S01]  /*09e0*/  UISETP.NE.AND UP2, UPT, UR36, 0x1, UPT ;  /* 0x000000012400788c */ /* 0x000fe2000bf45270 */
[----:B------:R-:W1:Y:S01]  /*09f0*/  S2UR UR42, SR_CTAID.X ;  /* 0x00000000002a79c3 */ /* 0x000e620000002500 */
[----:B------:R-:W-:Y:S01]  /*0a00*/  UMOV UR4, URZ ;  /* 0x0000003f00047c82 */ /* 0x000fe20008000000 */
[----:B------:R-:W-:-:S03]  /*0a10*/  UMOV UR5, URZ ;  /* 0x0000003f00057c82 */ /* 0x000fc60008000000 */
[----:B------:R-:W-:-:S13]  /*0a20*/  PLOP3.LUT P0, PT, PT, PT, UP2, 0x80, 0x0 ;  /* 0x000000000000781c */ /* 0x000fda0003f0f028 */
[----:B------:R-:W-:Y:S05]  /*0a30*/  @!P0 BRA `(.L_x_8) ;  /* 0x00000000003c8947 */ /* 0x000fea0003800000 */
[----:B------:R-:W-:Y:S01]  /*0a40*/  UISETP.NE.AND UP2, UPT, UR36, 0x2, UPT ;  /* 0x000000022400788c */ /* 0x000fe2000bf45270 */
[----:B------:R-:W-:-:S05]  /*0a50*/  UMOV UR5, 0x1 ;  /* 0x0000000100057882 */ /* 0x000fca0000000000 */
[----:B------:R-:W-:-:S13]  /*0a60*/  PLOP3.LUT P1, PT, PT, PT, UP2, 0x80, 0x0 ;  /* 0x000000000000781c */ /* 0x000fda0003f2f028 */
[----:B------:R-:W-:Y:S05]  /*0a70*/  @!P1 BRA `(.L_x_8) ;  /* 0x00000000002c9947 */ /* 0x000fea0003800000 */
[----:B------:R-:W-:-:S06]  /*0a80*/  UISETP.NE.AND UP2, UPT, UR36, 0x3, UPT ;  /* 0x000000032400788c */ /* 0x000fcc000bf45270 */
[----:B------:R-:W-:-:S13]  /*0a90*/  PLOP3.LUT P1, PT, PT, PT, UP2, 0x80, 0x0 ;  /* 0x000000000000781c */ /* 0x000fda0003f2f028 */
[----:B------:R-:W-:Y:S05]  /*0aa0*/  @!P1 BRA `(.L_x_9) ;  /* 0x0000000000189947 */ /* 0x000fea0003800000 */
[----:B------:R-:W-:-:S11]  /*0ab0*/  UISETP.NE.AND UP2, UPT, UR36, 0x4, UPT ;  /* 0x000000042400788c */ /* 0x000fd6000bf45270 */
[----:B------:R-:W-:Y:S01]  /*0ac0*/  @!UP2 UMOV UR4, 0x1 ;  /* 0x000000010004a882 */ /* 0x000fe20000000000 */
[----:B------:R-:W-:Y:S01]  /*0ad0*/  @!UP2 UMOV UR5, 0x1 ;  /* 0x000000010005a882 */ /* 0x000fe20000000000 */
[----:B------:R-:W-:Y:S01]  /*0ae0*/  @UP2 UMOV UR4, URZ ;  /* 0x0000003f00042c82 */ /* 0x000fe20008000000 */
[----:B------:R-:W-:Y:S01]  /*0af0*/  @UP2 UMOV UR5, URZ ;  /* 0x0000003f00052c82 */ /* 0x000fe20008000000 */
[----:B------:R-:W-:Y:S05]  /*0b00*/  BRA `(.L_x_8) ;  /* 0x0000000000087947 */ /* 0x000fea0003800000 */
.L_x_9:
[----:B------:R-:W-:Y:S01]  /*0b10*/  UMOV UR4, 0x1 ;  /* 0x0000000100047882 */ /* 0x000fe20000000000 */
[----:B------:R-:W-:-:S05]  /*0b20*/  UMOV UR5, URZ ;  /* 0x0000003f00057c82 */ /* 0x000fca0008000000 */
.L_x_8:
[----:B------:R-:W-:Y:S05]  /*0b30*/  @!P0 BRA `(.L_x_10) ;  /* 0x00000000003c8947 */ /* 0x000fea0003800000 */
[----:B------:R-:W-:-:S06]  /*0b40*/  UISETP.NE.AND UP2, UPT, UR36, 0x2, UPT ;  /* 0x000000022400788c */ /* 0x000fcc000bf45270 */
[----:B------:R-:W-:-:S13]  /*0b50*/  PLOP3.LUT P0, PT, PT, PT, UP2, 0x80, 0x0 ;  /* 0x000000000000781c */ /* 0x000fda0003f0f028 */
[----:B------:R-:W-:Y:S05]  /*0b60*/  @!P0 BRA `(.L_x_11) ;  /* 0x0000000000288947 */ /* 0x000fea0003800000 */
[----:B------:R-:W-:-:S06]  /*0b70*/  UISETP.NE.AND UP2, UPT, UR36, 0x3, UPT ;  /* 0x000000032400788c */ /* 0x000fcc000bf45270 */
[----:B------:R-:W-:-:S13]  /*0b80*/  PLOP3.LUT P0, PT, PT, PT, UP2, 0x80, 0x0 ;  /* 0x000000000000781c */ /* 0x000fda0003f0f028 */
[----:B------:R-:W-:Y:S05]  /*0b90*/  @!P0 BRA `(.L_x_12) ;  /* 0x0000000000148947 */ /* 0x000fea0003800000 */
[----:B------:R-:W-:-:S06]  /*0ba0*/  UISETP.NE.AND UP2, UPT, UR36, 0x4, UPT ;  /* 0x000000042400788c */ /* 0x000fcc000bf45270 */
[----:B------:R-:W-:-:S13]  /*0bb0*/  PLOP3.LUT P0, PT, PT, PT, UP2, 0x80, 0x0 ;  /* 0x000000000000781c */ /* 0x000fda0003f0f028 */
[----:B------:R-:W-:Y:S05]  /*0bc0*/  @P0 BRA `(.L_x_13) ;  /* 0x00000000001c0947 */ /* 0x000fea0003800000 */
[----:B-1----:R-:W-:Y:S01]  /*0bd0*/  ULEA UR42, UR42, 0x3, 0x1 ;  /* 0x000000032a2a7891 */ /* 0x002fe2000f8e083f */
[----:B------:R-:W-:Y:S11]  /*0be0*/  BRA `(.L_x_13) ;  /* 0x0000000000147947 */ /* 0x000ff60003800000 */
.L_x_12:
[----:B-1----:R-:W-:Y:S01]  /*0bf0*/  ULEA UR42, UR42, 0x2, 0x1 ;  /* 0x000000022a2a7891 */ /* 0x002fe2000f8e083f */
[----:B------:R-:W-:Y:S11]  /*0c00*/  BRA `(.L_x_13) ;  /* 0x00000000000c7947 */ /* 0x000ff60003800000 */
.L_x_11:
[----:B-1----:R-:W-:Y:S01]  /*0c10*/  ULEA UR42, UR42, 0x1, 0x1 ;  /* 0x000000012a2a7891 */ /* 0x002fe2000f8e083f */
[----:B------:R-:W-:Y:S11]  /*0c20*/  BRA `(.L_x_13) ;  /* 0x0000000000047947 */ /* 0x000ff60003800000 */
.L_x_10:
[----:B-1----:R-:W-:-:S12]  /*0c30*/  USHF.L.U32 UR42, UR42, 0x1, URZ ;  /* 0x000000012a2a7899 */ /* 0x002fd8000800063f */
.L_x_13:
[----:B------:R-:W-:-:S04]  /*0c40*/  ULOP3.LUT UR6, UR6, 0x1, URZ, 0xfc, !UPT ;  /* 0x0000000106067892 */ /* 0x000fc8000f8efc3f */
[----:B------:R-:W-:-:S06]  /*0c50*/  UISETP.NE.AND UP2, UPT, UR6, 0x3, UPT ;  /* 0x000000030600788c */ /* 0x000fcc000bf45270 */
[----:B------:R-:W-:-:S13]  /*0c60*/  PLOP3.LUT P0, PT, PT, PT, UP2, 0x80, 0x0 ;  /* 0x000000000000781c */ /* 0x000fda0003f0f028 */
[----:B------:R-:W-:Y:S05]  /*0c70*/  @!P0 BRA `(.L_x_14) ;  /* 0x0000000000048947 */ /* 0x000fea0003800000 */
[----:B-1----:R-:W-:Y:S01]  /*0c80*/  BPT.TRAP 0x1 ;  /* 0x000000040000795c */ /* 0x002fe20000300000 */
.L_x_14:
[----:B------:R-:W2:Y:S01]  /*0c90*/  S2UR UR6, SR_CgaCtaId ;  /* 0x00000000000679c3 */ /* 0x000ea20000008800 */
[----:B------:R-:W-:Y:S01]  /*0ca0*/  UMOV UR37, 0x400 ;  /* 0x0000040000257882 */ /* 0x000fe20000000000 */
[----:B------:R-:W-:Y:S01]  /*0cb0*/  IMAD.U32 R2, RZ, RZ, UR4 ;  /* 0x00000004ff027e24 */ /* 0x000fe2000f8e00ff */
[----:B------:R-:W-:-:S04]  /*0cc0*/  SHF.R.S32.HI R3, RZ, 0x1f, R0 ;  /* 0x0000001fff037819 */ /* 0x000fc80000011400 */
[----:B------:R-:W-:Y:S02]  /*0cd0*/  SHF.L.U32 R2, R2, 0x1f, RZ ;  /* 0x0000001f02027819 */ /* 0x000fe400000006ff */
[----:B------:R-:W-:-:S04]  /*0ce0*/  LEA.HI R3, R3, R0, RZ, 0x7 ;  /* 0x0000000003037211 */ /* 0x000fc800078f38ff */
[----:B------:R-:W-:-:S05]  /*0cf0*/  LOP3.LUT R3, R3, 0xffffff80, RZ, 0xc0, !PT ;  /* 0xffffff8003037812 */ /* 0x000fca00078ec0ff */
[----:B------:R-:W-:-:S05]  /*0d00*/  IMAD.IADD R3, R0, 0x1, -R3 ;  /* 0x0000000100037824 */ /* 0x000fca00078e0a03 */
[----:B------:R-:W-:Y:S01]  /*0d10*/  SHF.R.S32.HI R0, RZ, 0x1f, R3 ;  /* 0x0000001fff007819 */ /* 0x000fe20000011403 */
[----:B--2---:R-:W-:-:S03]  /*0d20*/  ULEA UR37, UR6, UR37, 0x18 ;  /* 0x0000002506257291 */ /* 0x004fc6000f8ec03f */
[----:B------:R-:W-:Y:S01]  /*0d30*/  LEA.HI R0, R0, R3, RZ, 0x2 ;  /* 0x0000000300007211 */ /* 0x000fe200078f10ff */
[----:B------:R-:W-:-:S03]  /*0d40*/  ULEA UR6, UR5, UR37, 0x3 ;  /* 0x0000002505067291 */ /* 0x000fc6000f8e183f */
[----:B------:R-:W-:-:S04]  /*0d50*/  LOP3.LUT R0, R0, 0x7ffffffc, RZ, 0xc0, !PT ;  /* 0x7ffffffc00007812 */ /* 0x000fc800078ec0ff */
[----:B------:R-:W-:Y:S02]  /*0d60*/  IADD3 R0, R3, -R0, RZ ;  /* 0x8000000003007210 */ /* 0x000fe40007ffe0ff */
[----:B------:R-:W2:Y:S02]  /*0d70*/  SYNCS.PHASECHK.TRANS64.TRYWAIT P1, [UR6+0x7050], R2 ;  /* 0x00705002ff0075a7 */ /* 0x000ea40008020146 */
[----:B--2---:R-:W-:Y:S05]  /*0d80*/  @!P1 BRA `(.L_x_15) ;  /* 0x0000006800f49947 */ /* 0x004fea0003800000 */
.L_x_99:
[----:B------:R-:W-:Y:S01]  /*0d90*/  IMAD.SHL.U32 R0, R0, 0x2, RZ ;  /* 0x0000000200007824 */ /* 0x000fe200078e00ff */
[----:B------:R-:W-:Y:S06]  /*0da0*/  @!P0 BRA `(.L_x_16) ;  /* 0x0000000000048947 */ /* 0x000fec0003800000 */
[----:B-1----:R-:W-:Y:S01]  /*0db0*/  BPT.TRAP 0x1 ;  /* 0x000000040000795c */ /* 0x002fe20000300000 */
.L_x_16:
[----:B------:R-:W-:Y:S01]  /*0dc0*/  SHF.L.U32 R7, RZ, 0x1f, RZ ;  /* 0x0000001fff077819 */ /* 0x000fe200000006ff */
[----:B------:R-:W-:Y:S01]  /*0dd0*/  UIADD3 UR13, UR37, 0x7090, URZ ;  /* 0x00007090250d7890 */ /* 0x000fe2000fffe03f */
[----:B------:R-:W-:Y:S02]  /*0de0*/  ISETP.NE.AND P2, PT, RZ, UR7, PT ;  /* 0x00000007ff007c0c */ /* 0x000fe4000bf45270 */
[----:B------:R-:W3:Y:S02]  /*0df0*/  SYNCS.PHASECHK.TRANS64.TRYWAIT P1, [UR37+0x7000], R7 ;  /* 0x00700007ff0075a7 */ /* 0x000ee40008020165 */
[----:B---3--:R-:W-:Y:S09]  /*0e00*/  @!P1 BRA `(.L_x_17) ;  /* 0x0000006800ec9947 */ /* 0x008ff20003800000 */
.L_x_100:
[----:B------:R-:W-:Y:S01]  /*0e10*/  ULEA UR16, UR36, UR13, 0x3 ;  /* 0x0000000d24107291 */ /* 0x000fe2000f8e183f */
[----:B--2---:R-:W-:-:S04]  /*0e20*/  SEL R2, RZ, 0x1, P2 ;  /* 0x00000001ff027807 */ /* 0x004fc80001000000 */
[----:B------:R-:W-:-:S04]  /*0e30*/  SHF.L.U32 R2, R2, 0x1f, RZ ;  /* 0x0000001f02027819 */ /* 0x000fc800000006ff */
[----:B------:R-:W2:Y:S02]  /*0e40*/  SYNCS.PHASECHK.TRANS64.TRYWAIT P1, [UR16+-0x8], R2 ;  /* 0xfffff802ff0075a7 */ /* 0x000ea40008020150 */
[----:B--2---:R-:W-:Y:S05]  /*0e50*/  @!P1 BRA `(.L_x_18) ;  /* 0x0000006800f09947 */ /* 0x004fea0003800000 */
.L_x_101:
[----:B------:R-:W-:Y:S01]  /*0e60*/  USHF.R.U32.HI UR4, URZ, 0x4, UR37 ;  /* 0x000000043f047899 */ /* 0x000fe20008011625 */
[----:B------:R-:W-:Y:S01]  /*0e70*/  WARPGROUP.ARRIVE ;  /* 0x00000000000079c5 */ /* 0x000fe20000000000 */
[----:B------:R-:W-:Y:S01]  /*0e80*/  UIADD3 UR6, UR37, 0x2000, URZ ;  /* 0x0000200025067890 */ /* 0x000fe2000fffe03f */
[----:B--2---:R-:W2:Y:S01]  /*0e90*/  LDC R3, c[0x0][0x28c] ;  /* 0x0000a300ff037b82 */ /* 0x004ea20000000800 */
[----:B------:R-:W-:Y:S01]  /*0ea0*/  ULOP3.LUT UR4, UR4, 0x3fff, URZ, 0xc0, !UPT ;  /* 0x00003fff04047892 */ /* 0x000fe2000f8ec03f */
[C---:B------:R-:W-:Y:S01]  /*0eb0*/  VIADD R2, R0.reuse, 0x1 ;  /* 0x0000000100027836 */ /* 0x040fe20000000000 */
[----:B------:R-:W-:Y:S01]  /*0ec0*/  USHF.R.U32.HI UR6, URZ, 0x4, UR6 ;  /* 0x000000043f067899 */ /* 0x000fe20008011606 */
[C---:B------:R-:W-:Y:S01]  /*0ed0*/  VIADD R4, R0.reuse, 0x8 ;  /* 0x0000000800047836 */ /* 0x040fe20000000000 */
[----:B------:R-:W-:Y:S01]  /*0ee0*/  ULOP3.LUT UR4, UR4, 0x10000, URZ, 0xfc, !UPT ;  /* 0x0001000004047892 */ /* 0x000fe2000f8efc3f */
[----:B------:R-:W-:Y:S01]  /*0ef0*/  VIADD R6, R0, 0x10 ;  /* 0x0000001000067836 */ /* 0x000fe20000000000 */
[----:B------:R-:W-:Y:S01]  /*0f00*/  ULOP3.LUT UR12, UR6, 0x3fff, URZ, 0xc0, !UPT ;  /* 0x00003fff060c7892 */ /* 0x000fe2000f8ec03f */
[----:B------:R-:W-:Y:S01]  /*0f10*/  P2R R10, PR, RZ, 0x1 ;  /* 0x00000001ff0a7803 */ /* 0x000fe20000000000 */
[----:B------:R-:W-:-:S02]  /*0f20*/  ULEA UR4, UR5, UR4, 0x8 ;  /* 0x0000000405047291 */ /* 0x000fc4000f8e403f */
[----:B------:R-:W-:Y:S01]  /*0f30*/  ULOP3.LUT UR14, UR12, 0x10000, URZ, 0xfc, !UPT ;  /* 0x000100000c0e7892 */ /* 0x000fe2000f8efc3f */
[----:B------:R-:W-:Y:S01]  /*0f40*/  UMOV UR5, 0x80000020 ;  /* 0x8000002000057882 */ /* 0x000fe20000000000 */
[----:B------:R-:W-:Y:S01]  /*0f50*/  UMOV UR11, 0x80000020 ;  /* 0x80000020000b7882 */ /* 0x000fe20000000000 */
[----:B------:R-:W-:Y:S02]  /*0f60*/  UMOV UR9, UR5 ;  /* 0x0000000500097c82 */ /* 0x000fe40008000000 */
[----:B------:R-:W-:Y:S01]  /*0f70*/  UMOV UR8, UR4 ;  /* 0x0000000400087c82 */ /* 0x000fe20008000000 */
[----:B------:R-:W-:Y:S01]  /*0f80*/  ULDC UR6, c[0x0][0x604] ;  /* 0x0001810000067ab9 */ /* 0x000fe20000000800 */
[----:B------:R-:W-:Y:S01]  /*0f90*/  UMOV UR10, UR14 ;  /* 0x0000000e000a7c82 */ /* 0x000fe20008000000 */
[----:B------:R-:W-:Y:S01]  /*0fa0*/  USHF.L.U32 UR7, UR7, 0x3, URZ ;  /* 0x0000000307077899 */ /* 0x000fe2000800063f */
[----:B------:R-:W-:Y:S01]  /*0fb0*/  HGMMA.64x64x16.F32.BF16 R24, gdesc[UR8], RZ, !UPT, gsb0 ;  /* 0x00e00000081879f0 */ /* 0x000fe2000c0018ff */
[----:B------:R-:W-:-:S02]  /*0fc0*/  UIADD3 UR8, UR4, 0x2, URZ ;  /* 0x0000000204087890 */ /* 0x000fc4000fffe03f */
[----:B------:R-:W-:Y:S01]  /*0fd0*/  UIADD3 UR10, UR14, 0x2, URZ ;  /* 0x000000020e0a7890 */ /* 0x000fe2000fffe03f */
[-C--:B--2---:R-:W-:Y:S01]  /*0fe0*/  ISETP.GE.AND P5, PT, R2, R3.reuse, PT ;  /* 0x000000030200720c */ /* 0x084fe20003fa6270 */
[----:B------:R-:W-:Y:S01]  /*0ff0*/  UMOV UR9, 0x80000020 ;  /* 0x8000002000097882 */ /* 0x000fe20000000000 */
[----:B------:R-:W-:Y:S01]  /*1000*/  UMOV UR11, 0x80000020 ;  /* 0x80000020000b7882 */ /* 0x000fe20000000000 */
[----:B------:R-:W-:Y:S01]  /*1010*/  IADD3 R2, R0, 0x9, RZ ;  /* 0x0000000900027810 */ /* 0x000fe20007ffe0ff */
[----:B------:R-:W-:Y:S01]  /*1020*/  ULOP3.LUT UR7, UR7, 0x8, URZ, 0xc, !UPT ;  /* 0x0000000807077892 */ /* 0x000fe2000f8e0c3f */
[-C--:B------:R-:W-:Y:S01]  /*1030*/  ISETP.GE.AND P2, PT, R4, R3.reuse, PT ;  /* 0x000000030400720c */ /* 0x080fe20003f46270 */
[C---:B------:R-:W-:Y:S01]  /*1040*/  VIADD R4, R0.reuse, 0x11 ;  /* 0x0000001100047836 */ /* 0x040fe20000000000 */
[-C--:B------:R-:W-:Y:S02]  /*1050*/  ISETP.GE.AND P1, PT, R0, R3.reuse, PT ;  /* 0x000000030000720c */ /* 0x080fe40003f26270 */
[-C--:B------:R-:W-:Y:S01]  /*1060*/  ISETP.GE.AND P4, PT, R2, R3.reuse, PT ;  /* 0x000000030200720c */ /* 0x080fe20003f86270 */
[----:B------:R-:W-:Y:S01]  /*1070*/  VIADD R2, R0, 0x18 ;  /* 0x0000001800027836 */ /* 0x000fe20000000000 */
[----:B------:R-:W-:-:S02]  /*1080*/  ISETP.GE.AND P3, PT, R4, R3, PT ;  /* 0x000000030400720c */ /* 0x000fc40003f66270 */
[----:B------:R-:W-:Y:S02]  /*1090*/  IADD3 R4, R0, 0x19, RZ ;  /* 0x0000001900047810 */ /* 0x000fe40007ffe0ff */
[----:B------:R-:W-:Y:S01]  /*10a0*/  ISETP.GE.AND P6, PT, R6, R3, PT ;  /* 0x000000030600720c */ /* 0x000fe20003fc6270 */
[----:B------:R-:W-:Y:S02]  /*10b0*/  WARPGROUP.DEPBAR.LE gsb0, 0x0 ;  /* 0x00008000000079c5 */ /* 0x000fe40000010000 */
[----:B------:R-:W-:-:S06]  /*10c0*/  WARPGROUP.ARRIVE ;  /* 0x00000000000079c5 */ /* 0x000fcc0000000000 */
[----:B------:R-:W-:Y:S03]  /*10d0*/  HGMMA.64x64x16.F32.BF16 R24, gdesc[UR8], R24, gsb0 ;  /* 0x00e00000081879f0 */ /* 0x000fe60008001818 */
[----:B------:R-:W-:Y:S02]  /*10e0*/  WARPGROUP.DEPBAR.LE gsb0, 0x0 ;  /* 0x00008000000079c5 */ /* 0x000fe40000010000 */
[----:B------:R-:W-:Y:S02]  /*10f0*/  FSEL R24, R24, -INF , !P1 ;  /* 0xff80000018187808 */ /* 0x000fe40004800000 */
[----:B------:R-:W-:Y:S02]  /*1100*/  FSEL R25, R25, -INF , !P5 ;  /* 0xff80000019197808 */ /* 0x000fe40006800000 */
[----:B------:R-:W-:Y:S02]  /*1110*/  FSEL R28, R28, -INF , !P2 ;  /* 0xff8000001c1c7808 */ /* 0x000fe40005000000 */
[----:B------:R-:W-:-:S02]  /*1120*/  FMNMX R5, R24, R25, !PT ;  /* 0x0000001918057209 */ /* 0x000fc40007800000 */
[----:B------:R-:W-:Y:S02]  /*1130*/  FSEL R26, R26, -INF , !P1 ;  /* 0xff8000001a1a7808 */ /* 0x000fe40004800000 */
[-C--:B------:R-:W-:Y:S01]  /*1140*/  ISETP.GE.AND P1, PT, R2, R3.reuse, PT ;  /* 0x000000030200720c */ /* 0x080fe20003f26270 */
[----:B------:R-:W-:Y:S01]  /*1150*/  VIADD R2, R0, 0x20 ;  /* 0x0000002000027836 */ /* 0x000fe20000000000 */
[----:B------:R-:W-:Y:S02]  /*1160*/  FSEL R27, R27, -INF , !P5 ;  /* 0xff8000001b1b7808 */ /* 0x000fe40006800000 */
[----:B------:R-:W-:Y:S02]  /*1170*/  ISETP.GE.AND P5, PT, R4, R3, PT ;  /* 0x000000030400720c */ /* 0x000fe40003fa6270 */
[----:B------:R-:W-:Y:S02]  /*1180*/  FSEL R29, R29, -INF , !P4 ;  /* 0xff8000001d1d7808 */ /* 0x000fe40006000000 */
[----:B------:R-:W-:-:S02]  /*1190*/  FMNMX R4, R28, R5, !PT ;  /* 0x000000051c047209 */ /* 0x000fc40007800000 */
[----:B------:R-:W-:Y:S02]  /*11a0*/  FSEL R30, R30, -INF , !P2 ;  /* 0xff8000001e1e7808 */ /* 0x000fe40005000000 */
[----:B------:R-:W-:Y:S01]  /*11b0*/  ISETP.GE.AND P2, PT, R2, R3, PT ;  /* 0x000000030200720c */ /* 0x000fe20003f46270 */
[----:B------:R-:W-:Y:S01]  /*11c0*/  VIADD R2, R0, 0x21 ;  /* 0x0000002100027836 */ /* 0x000fe20000000000 */
[----:B------:R-:W-:Y:S02]  /*11d0*/  FSEL R32, R32, -INF , !P6 ;  /* 0xff80000020207808 */ /* 0x000fe40007000000 */
[----:B------:R-:W-:Y:S02]  /*11e0*/  FMNMX R5, R29, R4, !PT ;  /* 0x000000041d057209 */ /* 0x000fe40007800000 */
[----:B------:R-:W-:Y:S02]  /*11f0*/  FSEL R33, R33, -INF , !P3 ;  /* 0xff80000021217808 */ /* 0x000fe40005800000 */
[----:B------:R-:W-:-:S02]  /*1200*/  FMNMX R4, R32, R5, !PT ;  /* 0x0000000520047209 */ /* 0x000fc40007800000 */
[----:B------:R-:W-:Y:S02]  /*1210*/  FSEL R31, R31, -INF , !P4 ;  /* 0xff8000001f1f7808 */ /* 0x000fe40006000000 */
[-C--:B------:R-:W-:Y:S01]  /*1220*/  ISETP.GE.AND P4, PT, R2, R3.reuse, PT ;  /* 0x000000030200720c */ /* 0x080fe20003f86270 */
[----:B------:R-:W-:Y:S01]  /*1230*/  VIADD R2, R0, 0x28 ;  /* 0x0000002800027836 */ /* 0x000fe20000000000 */
[----:B------:R-:W-:Y:S02]  /*1240*/  FSEL R36, R36, -INF , !P1 ;  /* 0xff80000024247808 */ /* 0x000fe40004800000 */
[----:B------:R-:W-:Y:S02]  /*1250*/  FMNMX R5, R33, R4, !PT ;  /* 0x0000000421057209 */ /* 0x000fe40007800000 */
[----:B------:R-:W-:Y:S02]  /*1260*/  FSEL R34, R34, -INF , !P6 ;  /* 0xff80000022227808 */ /* 0x000fe40007000000 */
[----:B------:R-:W-:-:S02]  /*1270*/  ISETP.GE.AND P6, PT, R2, R3, PT ;  /* 0x000000030200720c */ /* 0x000fc40003fc6270 */
[----:B------:R-:W-:Y:S02]  /*1280*/  FSEL R37, R37, -INF , !P5 ;  /* 0xff80000025257808 */ /* 0x000fe40006800000 */
[----:B------:R-:W-:Y:S02]  /*1290*/  FMNMX R4, R36, R5, !PT ;  /* 0x0000000524047209 */ /* 0x000fe40007800000 */
[----:B------:R-:W-:Y:S02]  /*12a0*/  IADD3 R2, R0, 0x29, RZ ;  /* 0x0000002900027810 */ /* 0x000fe40007ffe0ff */
[----:B------:R-:W-:Y:S02]  /*12b0*/  FSEL R35, R35, -INF , !P3 ;  /* 0xff80000023237808 */ /* 0x000fe40005800000 */
[----:B------:R-:W-:Y:S02]  /*12c0*/  FSEL R40, R40, -INF , !P2 ;  /* 0xff80000028287808 */ /* 0x000fe40005000000 */
[----:B------:R-:W-:-:S02]  /*12d0*/  FMNMX R5, R37, R4, !PT ;  /* 0x0000000425057209 */ /* 0x000fc40007800000 */
[----:B------:R-:W-:Y:S01]  /*12e0*/  ISETP.GE.AND P3, PT, R2, R3, PT ;  /* 0x000000030200720c */ /* 0x000fe20003f66270 */
[----:B------:R-:W-:Y:S01]  /*12f0*/  VIADD R2, R0, 0x30 ;  /* 0x0000003000027836 */ /* 0x000fe20000000000 */
[----:B------:R-:W-:Y:S02]  /*1300*/  FSEL R41, R41, -INF , !P4 ;  /* 0xff80000029297808 */ /* 0x000fe40006000000 */
[----:B------:R-:W-:Y:S02]  /*1310*/  FMNMX R4, R40, R5, !PT ;  /* 0x0000000528047209 */ /* 0x000fe40007800000 */
[----:B------:R-:W-:Y:S02]  /*1320*/  FSEL R38, R38, -INF , !P1 ;  /* 0xff80000026267808 */ /* 0x000fe40004800000 */
[----:B------:R-:W-:Y:S01]  /*1330*/  ISETP.GE.AND P1, PT, R2, R3, PT ;  /* 0x000000030200720c */ /* 0x000fe20003f26270 */
[----:B------:R-:W-:Y:S01]  /*1340*/  VIADD R2, R0, 0x31 ;  /* 0x0000003100027836 */ /* 0x000fe20000000000 */
[----:B------:R-:W-:-:S02]  /*1350*/  FSEL R44, R44, -INF , !P6 ;  /* 0xff8000002c2c7808 */ /* 0x000fc40007000000 */
[----:B------:R-:W-:Y:S02]  /*1360*/  FMNMX R5, R41, R4, !PT ;  /* 0x0000000429057209 */ /* 0x000fe40007800000 */
[----:B------:R-:W-:Y:S02]  /*1370*/  FSEL R39, R39, -INF , !P5 ;  /* 0xff80000027277808 */ /* 0x000fe40006800000 */
[----:B------:R-:W-:Y:S02]  /*1380*/  FSEL R45, R45, -INF , !P3 ;  /* 0xff8000002d2d7808 */ /* 0x000fe40005800000 */
[----:B------:R-:W-:Y:S02]  /*1390*/  FMNMX R4, R44, R5, !PT ;  /* 0x000000052c047209 */ /* 0x000fe40007800000 */
[----:B------:R-:W-:Y:S01]  /*13a0*/  ISETP.GE.AND P5, PT, R2, R3, PT ;  /* 0x000000030200720c */ /* 0x000fe20003fa6270 */
[----:B------:R-:W-:Y:S01]  /*13b0*/  VIADD R2, R0, 0x38 ;  /* 0x0000003800027836 */ /* 0x000fe20000000000 */
[----:B------:R-:W-:-:S02]  /*13c0*/  FSEL R48, R48, -INF , !P1 ;  /* 0xff80000030307808 */ /* 0x000fc40004800000 */
[----:B------:R-:W-:Y:S02]  /*13d0*/  FMNMX R5, R45, R4, !PT ;  /* 0x000000042d057209 */ /* 0x000fe40007800000 */
[----:B------:R-:W-:Y:S02]  /*13e0*/  FSEL R42, R42, -INF , !P2 ;  /* 0xff8000002a2a7808 */ /* 0x000fe40005000000 */
[----:B------:R-:W-:Y:S02]  /*13f0*/  ISETP.GE.AND P2, PT, R2, R3, PT ;  /* 0x000000030200720c */ /* 0x000fe40003f46270 */
[----:B------:R-:W-:Y:S02]  /*1400*/  IADD3 R2, R0, 0x39, RZ ;  /* 0x0000003900027810 */ /* 0x000fe40007ffe0ff */
[----:B------:R-:W-:Y:S02]  /*1410*/  FSEL R49, R49, -INF , !P5 ;  /* 0xff80000031317808 */ /* 0x000fe40006800000 */
[----:B------:R-:W-:-:S02]  /*1420*/  FMNMX R4, R48, R5, !PT ;  /* 0x0000000530047209 */ /* 0x000fc40007800000 */
[----:B------:R-:W-:Y:S02]  /*1430*/  FSEL R43, R43, -INF , !P4 ;  /* 0xff8000002b2b7808 */ /* 0x000fe40006000000 */
[----:B------:R-:W-:Y:S02]  /*1440*/  ISETP.GE.AND P4, PT, R2, R3, PT ;  /* 0x000000030200720c */ /* 0x000fe40003f86270 */
[----:B------:R-:W-:Y:S02]  /*1450*/  FSEL R52, R52, -INF , !P2 ;  /* 0xff80000034347808 */ /* 0x000fe40005000000 */
[----:B------:R-:W-:Y:S02]  /*1460*/  FMNMX R5, R49, R4, !PT ;  /* 0x0000000431057209 */ /* 0x000fe40007800000 */
[----:B------:R-:W-:Y:S02]  /*1470*/  FSEL R53, R53, -INF , !P4 ;  /* 0xff80000035357808 */ /* 0x000fe40006000000 */
[----:B------:R-:W-:-:S02]  /*1480*/  FMNMX R2, R52, R5, !PT ;  /* 0x0000000534027209 */ /* 0x000fc40007800000 */
[----:B------:R-:W-:Y:S02]  /*1490*/  FSEL R46, R46, -INF , !P6 ;  /* 0xff8000002e2e7808 */ /* 0x000fe40007000000 */
[----:B------:R-:W-:Y:S02]  /*14a0*/  FMNMX R6, R53, R2, !PT ;  /* 0x0000000235067209 */ /* 0x000fe40007800000 */
[----:B------:R-:W-:Y:S02]  /*14b0*/  FSEL R50, R50, -INF , !P1 ;  /* 0xff80000032327808 */ /* 0x000fe40004800000 */
[----:B------:R-:W-:Y:S01]  /*14c0*/  FSEL R47, R47, -INF , !P3 ;  /* 0xff8000002f2f7808 */ /* 0x000fe20005800000 */
[----:B------:R-:W2:Y:S01]  /*14d0*/  SHFL.BFLY PT, R5, R6, 0x1, 0x1f ;  /* 0x0c201f0006057f89 */ /* 0x000ea200000e0000 */
[----:B------:R-:W-:Y:S02]  /*14e0*/  FSEL R51, R51, -INF , !P5 ;  /* 0xff80000033337808 */ /* 0x000fe40006800000 */
[----:B------:R-:W-:-:S02]  /*14f0*/  FSEL R54, R54, -INF , !P2 ;  /* 0xff80000036367808 */ /* 0x000fc40005000000 */
[----:B------:R-:W-:Y:S02]  /*1500*/  FSEL R55, R55, -INF , !P4 ;  /* 0xff80000037377808 */ /* 0x000fe40006000000 */
[----:B--2---:R-:W-:-:S05]  /*1510*/  FMNMX R8, R6, R5, !PT ;  /* 0x0000000506087209 */ /* 0x004fca0007800000 */
[----:B------:R-:W2:Y:S02]  /*1520*/  SHFL.BFLY PT, R5, R8, 0x2, 0x1f ;  /* 0x0c401f0008057f89 */ /* 0x000ea400000e0000 */
[----:B--2---:R-:W-:Y:S02]  /*1530*/  FMNMX R4, R8, R5, !PT ;  /* 0x0000000508047209 */ /* 0x004fe40007800000 */
[----:B------:R-:W-:Y:S02]  /*1540*/  FMNMX R5, R26, R27, !PT ;  /* 0x0000001b1a057209 */ /* 0x000fe40007800000 */
[----:B------:R-:W-:Y:S02]  /*1550*/  FSETP.NEU.AND P0, PT, R4, -INF , PT ;  /* 0xff8000000400780b */ /* 0x000fe40003f0d000 */
[----:B------:R-:W-:Y:S02]  /*1560*/  FMNMX R2, R30, R5, !PT ;  /* 0x000000051e027209 */ /* 0x000fe40007800000 */
[----:B------:R-:W-:-:S02]  /*1570*/  FSEL R9, R4, RZ, P0 ;  /* 0x000000ff04097208 */ /* 0x000fc40000000000 */
[----:B------:R-:W-:Y:S02]  /*1580*/  FMNMX R5, R31, R2, !PT ;  /* 0x000000021f057209 */ /* 0x000fe40007800000 */
[----:B------:R-:W-:Y:S01]  /*1590*/  ISETP.NE.AND P0, PT, R10, RZ, PT ;  /* 0x000000ff0a00720c */ /* 0x000fe20003f05270 */
[----:B------:R-:W-:Y:S01]  /*15a0*/  FMUL R9, R9, UR6 ;  /* 0x0000000609097c20 */ /* 0x000fe20008400000 */
[----:B------:R-:W-:-:S03]  /*15b0*/  FMNMX R2, R34, R5, !PT ;  /* 0x0000000522027209 */ /* 0x000fc60007800000 */
[--C-:B------:R-:W-:Y:S01]  /*15c0*/  FFMA R24, R24, UR6, -R9.reuse ;  /* 0x0000000618187c23 */ /* 0x100fe20008000809 */
[----:B------:R-:W-:Y:S01]  /*15d0*/  FMNMX R5, R35, R2, !PT ;  /* 0x0000000223057209 */ /* 0x000fe20007800000 */
[--C-:B------:R-:W-:Y:S01]  /*15e0*/  FFMA R28, R28, UR6, -R9.reuse ;  /* 0x000000061c1c7c23 */ /* 0x100fe20008000809 */
[--C-:B------:R-:W-:Y:S01]  /*15f0*/  FFMA R25, R25, UR6, -R9.reuse ;  /* 0x0000000619197c23 */ /* 0x100fe20008000809 */
[--C-:B------:R-:W-:Y:S01]  /*1600*/  FFMA R33, R33, UR6, -R9.reuse ;  /* 0x0000000621217c23 */ /* 0x100fe20008000809 */
[----:B------:R-:W-:Y:S01]  /*1610*/  FMNMX R2, R38, R5, !PT ;  /* 0x0000000526027209 */ /* 0x000fe20007800000 */
[--C-:B------:R-:W-:Y:S01]  /*1620*/  FFMA R29, R29, UR6, -R9.reuse ;  /* 0x000000061d1d7c23 */ /* 0x100fe20008000809 */
[----:B------:R-:W-:Y:S01]  /*1630*/  FSETP.GEU.AND P6, PT, R24, -126, PT ;  /* 0xc2fc00001800780b */ /* 0x000fe20003fce000 */
        /* <DEDUP_REMOVED lines=12> */
[----:B------:R-:W-:Y:S01]  /*1700*/  @!P6 FMUL R24, R24, 0.5 ;  /* 0x3f0000001818e820 */ /* 0x000fe20000400000 */
[----:B------:R-:W-:Y:S01]  /*1710*/  FMNMX R2, R46, R5, !PT ;  /* 0x000000052e027209 */ /* 0x000fe20007800000 */
[--C-:B------:R-:W-:Y:S01]  /*1720*/  FFMA R48, R48, UR6, -R9.reuse ;  /* 0x0000000630307c23 */ /* 0x100fe20008000809 */
[----:B------:R-:W-:Y:S01]  /*1730*/  FSETP.GEU.AND P5, PT, R29, -126, PT ;  /* 0xc2fc00001d00780b */ /* 0x000fe20003fae000 */
[----:B------:R-:W-:Y:S01]  /*1740*/  @!P1 FMUL R28, R28, 0.5 ;  /* 0x3f0000001c1c9820 */ /* 0x000fe20000400000 */
[----:B------:R-:W-:Y:S01]  /*1750*/  FMNMX R5, R47, R2, !PT ;  /* 0x000000022f057209 */ /* 0x000fe20007800000 */
[----:B------:R-:W2:Y:S01]  /*1760*/  MUFU.EX2 R24, R24 ;  /* 0x0000001800187308 */ /* 0x000ea20000000800 */
[----:B------:R-:W-:Y:S01]  /*1770*/  FSETP.GEU.AND P2, PT, R32, -126, PT ;  /* 0xc2fc00002000780b */ /* 0x000fe20003f4e000 */
[----:B------:R-:W-:Y:S01]  /*1780*/  @!P3 FMUL R25, R25, 0.5 ;  /* 0x3f0000001919b820 */ /* 0x000fe20000400000 */
[----:B------:R-:W-:Y:S01]  /*1790*/  FMNMX R2, R50, R5, !PT ;  /* 0x0000000532027209 */ /* 0x000fe20007800000 */
[--C-:B------:R-:W-:Y:S01]  /*17a0*/  FFMA R49, R49, UR6, -R9.reuse ;  /* 0x0000000631317c23 */ /* 0x100fe20008000809 */
[--C-:B------:R-:W-:Y:S01]  /*17b0*/  FFMA R44, R44, UR6, -R9.reuse ;  /* 0x000000062c2c7c23 */ /* 0x100fe20008000809 */
[----:B------:R-:W-:Y:S01]  /*17c0*/  @!P4 FMUL R33, R33, 0.5 ;  /* 0x3f0000002121c820 */ /* 0x000fe20000400000 */
[----:B------:R-:W-:Y:S01]  /*17d0*/  FMNMX R5, R51, R2, !PT ;  /* 0x0000000233057209 */ /* 0x000fe20007800000 */
[----:B------:R-:W3:Y:S01]  /*17e0*/  MUFU.EX2 R28, R28 ;  /* 0x0000001c001c7308 */ /* 0x000ee20000000800 */
[--C-:B------:R-:W-:Y:S01]  /*17f0*/  FFMA R52, R52, UR6, -R9.reuse ;  /* 0x0000000634347c23 */ /* 0x100fe20008000809 */
[----:B------:R-:W-:Y:S01]  /*1800*/  @!P5 FMUL R29, R29, 0.5 ;  /* 0x3f0000001d1dd820 */ /* 0x000fe20000400000 */
[----:B------:R-:W-:Y:S01]  /*1810*/  FMNMX R2, R54, R5, !PT ;  /* 0x0000000536027209 */ /* 0x000fe20007800000 */
[----:B------:R-:W-:-:S02]  /*1820*/  FFMA R53, R53, UR6, -R9 ;  /* 0x0000000635357c23 */ /* 0x000fc40008000809 */
[----:B------:R-:W-:Y:S01]  /*1830*/  @!P2 FMUL R32, R32, 0.5 ;  /* 0x3f0000002020a820 */ /* 0x000fe20000400000 */
[----:B------:R-:W-:Y:S01]  /*1840*/  FMNMX R2, R55, R2, !PT ;  /* 0x0000000237027209 */ /* 0x000fe20007800000 */
[----:B------:R-:W4:Y:S01]  /*1850*/  MUFU.EX2 R25, R25 ;  /* 0x0000001900197308 */ /* 0x000f220000000800 */
[----:B--2---:R-:W-:Y:S01]  /*1860*/  @!P6 FMUL R24, R24, R24 ;  /* 0x000000181818e220 */ /* 0x004fe20000400000 */
[----:B------:R-:W-:Y:S02]  /*1870*/  FSETP.GEU.AND P6, PT, R36, -126, PT ;  /* 0xc2fc00002400780b */ /* 0x000fe40003fce000 */
[----:B------:R-:W2:Y:S04]  /*1880*/  SHFL.BFLY PT, R5, R2, 0x1, 0x1f ;  /* 0x0c201f0002057f89 */ /* 0x000ea800000e0000 */
[----:B------:R-:W5:Y:S01]  /*1890*/  MUFU.EX2 R33, R33 ;  /* 0x0000002100217308 */ /* 0x000f620000000800 */
[----:B---3--:R-:W-:Y:S01]  /*18a0*/  @!P1 FMUL R28, R28, R28 ;  /* 0x0000001c1c1c9220 */ /* 0x008fe20000400000 */
[----:B------:R-:W-:-:S05]  /*18b0*/  FSETP.GEU.AND P1, PT, R40, -126, PT ;  /* 0xc2fc00002800780b */ /* 0x000fca0003f2e000 */
[----:B------:R-:W-:Y:S01]  /*18c0*/  @!P6 FMUL R36, R36, 0.5 ;  /* 0x3f0000002424e820 */ /* 0x000fe20000400000 */
[----:B------:R-:W3:Y:S01]  /*18d0*/  MUFU.EX2 R29, R29 ;  /* 0x0000001d001d7308 */ /* 0x000ee20000000800 */
[----:B----4-:R-:W-:Y:S01]  /*18e0*/  @!P3 FMUL R25, R25, R25 ;  /* 0x000000191919b220 */ /* 0x010fe20000400000 */
[----:B------:R-:W-:-:S05]  /*18f0*/  FSETP.GEU.AND P3, PT, R37, -126, PT ;  /* 0xc2fc00002500780b */ /* 0x000fca0003f6e000 */
[----:B------:R-:W-:Y:S01]  /*1900*/  @!P1 FMUL R40, R40, 0.5 ;  /* 0x3f00000028289820 */ /* 0x000fe20000400000 */
[----:B------:R-:W4:Y:S01]  /*1910*/  MUFU.EX2 R36, R36 ;  /* 0x0000002400247308 */ /* 0x000f220000000800 */
[----:B-----5:R-:W-:Y:S01]  /*1920*/  @!P4 FMUL R33, R33, R33 ;  /* 0x000000212121c220 */ /* 0x020fe20000400000 */
[----:B------:R-:W-:Y:S02]  /*1930*/  FSETP.GEU.AND P4, PT, R45, -126, PT ;  /* 0xc2fc00002d00780b */ /* 0x000fe40003f8e000 */
[----:B--2---:R-:W-:-:S03]  /*1940*/  FMNMX R5, R2, R5, !PT ;  /* 0x0000000502057209 */ /* 0x004fc60007800000 */
[----:B------:R-:W-:Y:S01]  /*1950*/  @!P3 FMUL R37, R37, 0.5 ;  /* 0x3f0000002525b820 */ /* 0x000fe20000400000 */
[----:B------:R-:W2:Y:S01]  /*1960*/  MUFU.EX2 R11, R40 ;  /* 0x00000028000b7308 */ /* 0x000ea20000000800 */
[----:B------:R-:W5:Y:S01]  /*1970*/  SHFL.BFLY PT, R6, R5, 0x2, 0x1f ;  /* 0x0c401f0005067f89 */ /* 0x000f6200000e0000 */
[----:B---3--:R-:W-:Y:S01]  /*1980*/  @!P5 FMUL R29, R29, R29 ;  /* 0x0000001d1d1dd220 */ /* 0x008fe20000400000 */
[----:B------:R-:W-:-:S04]  /*1990*/  FSETP.GEU.AND P5, PT, R41, -126, PT ;  /* 0xc2fc00002900780b */ /* 0x000fc80003fae000 */
[----:B------:R-:W-:Y:S01]  /*19a0*/  @!P4 FMUL R45, R45, 0.5 ;  /* 0x3f0000002d2dc820 */ /* 0x000fe20000400000 */
[----:B------:R-:W3:Y:S01]  /*19b0*/  MUFU.EX2 R32, R32 ;  /* 0x0000002000207308 */ /* 0x000ee20000000800 */
[----:B----4-:R-:W-:Y:S01]  /*19c0*/  @!P6 FMUL R36, R36, R36 ;  /* 0x000000242424e220 */ /* 0x010fe20000400000 */
[----:B------:R-:W-:-:S06]  /*19d0*/  FSETP.GEU.AND P6, PT, R48, -126, PT ;  /* 0xc2fc00003000780b */ /* 0x000fcc0003fce000 */
[----:B------:R-:W4:Y:S01]  /*19e0*/  MUFU.EX2 R37, R37 ;  /* 0x0000002500257308 */ /* 0x000f220000000800 */
[----:B--2---:R-:W-:Y:S01]  /*19f0*/  @!P1 FMUL R11, R11, R11 ;  /* 0x0000000b0b0b9220 */ /* 0x004fe20000400000 */
[----:B------:R-:W-:Y:S01]  /*1a00*/  FSETP.GEU.AND P1, PT, R49, -126, PT ;  /* 0xc2fc00003100780b */ /* 0x000fe20003f2e000 */
[----:B------:R-:W-:-:S04]  /*1a10*/  @!P5 FMUL R41, R41, 0.5 ;  /* 0x3f0000002929d820 */ /* 0x000fc80000400000 */
[----:B------:R-:W-:Y:S01]  /*1a20*/  @!P6 FMUL R48, R48, 0.5 ;  /* 0x3f0000003030e820 */ /* 0x000fe20000400000 */
[----:B------:R-:W2:Y:S01]  /*1a30*/  MUFU.EX2 R10, R45 ;  /* 0x0000002d000a7308 */ /* 0x000ea20000000800 */
[----:B---3--:R-:W-:Y:S01]  /*1a40*/  @!P2 FMUL R32, R32, R32 ;  /* 0x000000202020a220 */ /* 0x008fe20000400000 */
[----:B------:R-:W-:Y:S02]  /*1a50*/  FSETP.GEU.AND P2, PT, R44, -126, PT ;  /* 0xc2fc00002c00780b */ /* 0x000fe40003f4e000 */
[----:B-----5:R-:W-:Y:S01]  /*1a60*/  FMNMX R6, R5, R6, !PT ;  /* 0x0000000605067209 */ /* 0x020fe20007800000 */
[----:B------:R-:W-:Y:S01]  /*1a70*/  FADD R5, R24, R11 ;  /* 0x0000000b18057221 */ /* 0x000fe20000000000 */
[----:B------:R-:W-:Y:S01]  /*1a80*/  F2FP.BF16.F32.PACK_AB R24, R25, R24 ;  /* 0x000000181918723e */ /* 0x000fe200000010ff */
[----:B------:R-:W-:Y:S01]  /*1a90*/  @!P1 FMUL R49, R49, 0.5 ;  /* 0x3f00000031319820 */ /* 0x000fe20000400000 */
[----:B------:R-:W3:Y:S01]  /*1aa0*/  MUFU.EX2 R8, R41 ;  /* 0x0000002900087308 */ /* 0x000ee20000000800 */
[----:B----4-:R-:W-:Y:S01]  /*1ab0*/  @!P3 FMUL R37, R37, R37 ;  /* 0x000000252525b220 */ /* 0x010fe20000400000 */
[----:B------:R-:W-:-:S04]  /*1ac0*/  FSETP.NEU.AND P3, PT, R6, -INF , PT ;  /* 0xff8000000600780b */ /* 0x000fc80003f6d000 */
[----:B------:R-:W-:Y:S01]  /*1ad0*/  FSEL R2, R6, RZ, P3 ;  /* 0x000000ff06027208 */ /* 0x000fe20001800000 */
[----:B------:R-:W-:Y:S01]  /*1ae0*/  @!P2 FMUL R44, R44, 0.5 ;  /* 0x3f0000002c2ca820 */ /* 0x000fe20000400000 */
[----:B------:R-:W4:Y:S01]  /*1af0*/  MUFU.EX2 R9, R48 ;  /* 0x0000003000097308 */ /* 0x000f220000000800 */
[----:B--2---:R-:W-:Y:S01]  /*1b00*/  @!P4 FMUL R10, R10, R10 ;  /* 0x0000000a0a0ac220 */ /* 0x004fe20000400000 */
[----:B------:R-:W-:Y:S01]  /*1b10*/  FSETP.GEU.AND P3, PT, R52, -126, PT ;  /* 0xc2fc00003400780b */ /* 0x000fe20003f6e000 */
[----:B------:R-:W-:-:S04]  /*1b20*/  FMUL R2, R2, UR6 ;  /* 0x0000000602027c20 */ /* 0x000fc80008400000 */
[--C-:B------:R-:W-:Y:S01]  /*1b30*/  FFMA R27, R27, UR6, -R2.reuse ;  /* 0x000000061b1b7c23 */ /* 0x100fe20008000802 */
[----:B------:R-:W2:Y:S01]  /*1b40*/  MUFU.EX2 R12, R49 ;  /* 0x00000031000c7308 */ /* 0x000ea20000000800 */
[--C-:B------:R-:W-:Y:S01]  /*1b50*/  FFMA R30, R30, UR6, -R2.reuse ;  /* 0x000000061e1e7c23 */ /* 0x100fe20008000802 */
[--C-:B------:R-:W-:Y:S01]  /*1b60*/  FFMA R31, R31, UR6, -R2.reuse ;  /* 0x000000061f1f7c23 */ /* 0x100fe20008000802 */
[--C-:B------:R-:W-:Y:S01]  /*1b70*/  FFMA R26, R26, UR6, -R2.reuse ;  /* 0x000000061a1a7c23 */ /* 0x100fe20008000802 */
[----:B------:R-:W-:Y:S01]  /*1b80*/  FSETP.GEU.AND P4, PT, R27, -126, PT ;  /* 0xc2fc00001b00780b */ /* 0x000fe20003f8e000 */
[----:B---3--:R-:W-:Y:S01]  /*1b90*/  @!P5 FMUL R8, R8, R8 ;  /* 0x000000080808d220 */ /* 0x008fe20000400000 */
[----:B------:R-:W-:Y:S01]  /*1ba0*/  FSETP.GEU.AND P5, PT, R53, -126, PT ;  /* 0xc2fc00003500780b */ /* 0x000fe20003fae000 */
[----:B------:R-:W-:Y:S01]  /*1bb0*/  @!P3 FMUL R52, R52, 0.5 ;  /* 0x3f0000003434b820 */ /* 0x000fe20000400000 */
[----:B------:R-:W3:Y:S01]  /*1bc0*/  MUFU.EX2 R13, R44 ;  /* 0x0000002c000d7308 */ /* 0x000ee20000000800 */
[----:B----4-:R-:W-:Y:S01]  /*1bd0*/  @!P6 FMUL R9, R9, R9 ;  /* 0x000000090909e220 */ /* 0x010fe20000400000 */
[----:B------:R-:W-:Y:S01]  /*1be0*/  FSETP.GEU.AND P6, PT, R30, -126, PT ;  /* 0xc2fc00001e00780b */ /* 0x000fe20003fce000 */
[--C-:B------:R-:W-:Y:S01]  /*1bf0*/  FFMA R35, R35, UR6, -R2.reuse ;  /* 0x0000000623237c23 */ /* 0x100fe20008000802 */
[--C-:B------:R-:W-:Y:S01]  /*1c00*/  FFMA R39, R39, UR6, -R2.reuse ;  /* 0x0000000627277c23 */ /* 0x100fe20008000802 */
[--C-:B------:R-:W-:Y:S01]  /*1c10*/  FFMA R42, R42, UR6, -R2.reuse ;  /* 0x000000062a2a7c23 */ /* 0x100fe20008000802 */
[--C-:B------:R-:W-:Y:S01]  /*1c20*/  FFMA R50, R50, UR6, -R2.reuse ;  /* 0x0000000632327c23 */ /* 0x100fe20008000802 */
[--C-:B------:R-:W-:Y:S01]  /*1c30*/  FFMA R34, R34, UR6, -R2.reuse ;  /* 0x0000000622227c23 */ /* 0x100fe20008000802 */
[----:B------:R-:W4:Y:S01]  /*1c40*/  MUFU.EX2 R15, R52 ;  /* 0x00000034000f7308 */ /* 0x000f220000000800 */
[----:B--2---:R-:W-:Y:S01]  /*1c50*/  @!P1 FMUL R12, R12, R12 ;  /* 0x0000000c0c0c9220 */ /* 0x004fe20000400000 */
[----:B------:R-:W-:Y:S01]  /*1c60*/  FSETP.GEU.AND P1, PT, R31, -126, PT ;  /* 0xc2fc00001f00780b */ /* 0x000fe20003f2e000 */
[----:B------:R-:W-:Y:S01]  /*1c70*/  @!P4 FMUL R27, R27, 0.5 ;  /* 0x3f0000001b1bc820 */ /* 0x000fe20000400000 */
[----:B------:R-:W-:Y:S01]  /*1c80*/  @!P5 FMUL R53, R53, 0.5 ;  /* 0x3f0000003535d820 */ /* 0x000fe20000400000 */
[--C-:B------:R-:W-:Y:S01]  /*1c90*/  FFMA R38, R38, UR6, -R2.reuse ;  /* 0x0000000626267c23 */ /* 0x100fe20008000802 */
[--C-:B------:R-:W-:Y:S01]  /*1ca0*/  FFMA R46, R46, UR6, -R2.reuse ;  /* 0x000000062e2e7c23 */ /* 0x100fe20008000802 */
[----:B------:R-:W-:Y:S01]  /*1cb0*/  @!P6 FMUL R30, R30, 0.5 ;  /* 0x3f0000001e1ee820 */ /* 0x000fe20000400000 */
[----:B------:R-:W2:Y:S01]  /*1cc0*/  MUFU.EX2 R14, R53 ;  /* 0x00000035000e7308 */ /* 0x000ea20000000800 */
[----:B---3--:R-:W-:Y:S01]  /*1cd0*/  @!P2 FMUL R13, R13, R13 ;  /* 0x0000000d0d0da220 */ /* 0x008fe20000400000 */
[----:B------:R-:W-:Y:S01]  /*1ce0*/  FSETP.GEU.AND P2, PT, R26, -126, PT ;  /* 0xc2fc00001a00780b */ /* 0x000fe20003f4e000 */
[--C-:B------:R-:W-:Y:S01]  /*1cf0*/  FFMA R51, R51, UR6, -R2.reuse ;  /* 0x0000000633337c23 */ /* 0x100fe20008000802 */
[--C-:B------:R-:W-:Y:S01]  /*1d00*/  FFMA R54, R54, UR6, -R2.reuse ;  /* 0x0000000636367c23 */ /* 0x100fe20008000802 */
[--C-:B------:R-:W-:Y:S01]  /*1d10*/  FFMA R43, R43, UR6, -R2.reuse ;  /* 0x000000062b2b7c23 */ /* 0x100fe20008000802 */
[--C-:B------:R-:W-:Y:S01]  /*1d20*/  FFMA R47, R47, UR6, -R2.reuse ;  /* 0x000000062f2f7c23 */ /* 0x100fe20008000802 */
[----:B------:R-:W-:Y:S01]  /*1d30*/  @!P1 FMUL R31, R31, 0.5 ;  /* 0x3f0000001f1f9820 */ /* 0x000fe20000400000 */
[----:B------:R-:W3:Y:S01]  /*1d40*/  MUFU.EX2 R27, R27 ;  /* 0x0000001b001b7308 */ /* 0x000ee20000000800 */
[----:B----4-:R-:W-:Y:S01]  /*1d50*/  @!P3 FMUL R15, R15, R15 ;  /* 0x0000000f0f0fb220 */ /* 0x010fe20000400000 */
[----:B------:R-:W-:Y:S01]  /*1d60*/  FSETP.GEU.AND P3, PT, R34, -126, PT ;  /* 0xc2fc00002200780b */ /* 0x000fe20003f6e000 */
[----:B------:R-:W-:Y:S01]  /*1d70*/  FFMA R2, R55, UR6, -R2 ;  /* 0x0000000637027c23 */ /* 0x000fe20008000802 */
[----:B------:R-:W-:-:S03]  /*1d80*/  FADD R23, R28, R13 ;  /* 0x0000000d1c177221 */ /* 0x000fc60000000000 */
[----:B------:R-:W-:Y:S01]  /*1d90*/  @!P2 FMUL R26, R26, 0.5 ;  /* 0x3f0000001a1aa820 */ /* 0x000fe20000400000 */
[----:B------:R4:W5:Y:S01]  /*1da0*/  MUFU.EX2 R17, R30 ;  /* 0x0000001e00117308 */ /* 0x0009620000000800 */
[----:B--2---:R-:W-:Y:S01]  /*1db0*/  @!P5 FMUL R14, R14, R14 ;  /* 0x0000000e0e0ed220 */ /* 0x004fe20000400000 */
[----:B------:R-:W-:-:S03]  /*1dc0*/  FSETP.GEU.AND P5, PT, R35, -126, PT ;  /* 0xc2fc00002300780b */ /* 0x000fc60003fae000 */
[----:B------:R-:W-:Y:S02]  /*1dd0*/  FADD R41, R37, R14 ;  /* 0x0000000e25297221 */ /* 0x000fe40000000000 */
[----:B------:R-:W-:Y:S01]  /*1de0*/  @!P3 FMUL R34, R34, 0.5 ;  /* 0x3f0000002222b820 */ /* 0x000fe20000400000 */
[----:B------:R-:W2:Y:S01]  /*1df0*/  MUFU.EX2 R18, R31 ;  /* 0x0000001f00127308 */ /* 0x000ea20000000800 */
[----:B---3--:R-:W-:Y:S01]  /*1e00*/  @!P4 FMUL R27, R27, R27 ;  /* 0x0000001b1b1bc220 */ /* 0x008fe20000400000 */
[----:B------:R-:W-:Y:S01]  /*1e10*/  FSETP.GEU.AND P4, PT, R39, -126, PT ;  /* 0xc2fc00002700780b */ /* 0x000fe20003f8e000 */
[----:B----4-:R-:W-:-:S04]  /*1e20*/  FADD R30, R33, R12 ;  /* 0x0000000c211e7221 */ /* 0x010fc80000000000 */
[----:B------:R-:W-:Y:S01]  /*1e30*/  @!P5 FMUL R35, R35, 0.5 ;  /* 0x3f0000002323d820 */ /* 0x000fe20000400000 */
[----:B------:R3:W4:Y:S01]  /*1e40*/  MUFU.EX2 R16, R26 ;  /* 0x0000001a00107308 */ /* 0x0007220000000800 */
[----:B-----5:R-:W-:Y:S01]  /*1e50*/  @!P6 FMUL R17, R17, R17 ;  /* 0x000000111111e220 */ /* 0x020fe20000400000 */
[----:B------:R-:W-:-:S05]  /*1e60*/  FSETP.GEU.AND P6, PT, R42, -126, PT ;  /* 0xc2fc00002a00780b */ /* 0x000fca0003fce000 */
[----:B------:R-:W-:Y:S01]  /*1e70*/  @!P4 FMUL R39, R39, 0.5 ;  /* 0x3f0000002727c820 */ /* 0x000fe20000400000 */
[----:B------:R-:W5:Y:S01]  /*1e80*/  MUFU.EX2 R20, R35 ;  /* 0x0000002300147308 */ /* 0x000f620000000800 */
[----:B--2---:R-:W-:Y:S01]  /*1e90*/  @!P1 FMUL R18, R18, R18 ;  /* 0x0000001212129220 */ /* 0x004fe20000400000 */
[----:B------:R-:W-:Y:S01]  /*1ea0*/  FSETP.GEU.AND P1, PT, R50, -126, PT ;  /* 0xc2fc00003200780b */ /* 0x000fe20003f2e000 */
[----:B---3--:R-:W-:-:S04]  /*1eb0*/  FADD R26, R32, R9 ;  /* 0x00000009201a7221 */ /* 0x008fc80000000000 */
[----:B------:R-:W-:Y:S01]  /*1ec0*/  @!P6 FMUL R42, R42, 0.5 ;  /* 0x3f0000002a2ae820 */ /* 0x000fe20000400000 */
[----:B------:R-:W2:Y:S01]  /*1ed0*/  MUFU.EX2 R22, R39 ;  /* 0x0000002700167308 */ /* 0x000ea20000000800 */
[----:B----4-:R-:W-:Y:S01]  /*1ee0*/  @!P2 FMUL R16, R16, R16 ;  /* 0x000000101010a220 */ /* 0x010fe20000400000 */
[----:B------:R-:W-:-:S05]  /*1ef0*/  FSETP.GEU.AND P2, PT, R38, -126, PT ;  /* 0xc2fc00002600780b */ /* 0x000fca0003f4e000 */
[----:B------:R-:W-:Y:S01]  /*1f00*/  @!P1 FMUL R50, R50, 0.5 ;  /* 0x3f00000032329820 */ /* 0x000fe20000400000 */
[----:B------:R-:W3:Y:S01]  /*1f10*/  MUFU.EX2 R21, R42 ;  /* 0x0000002a00157308 */ /* 0x000ee20000000800 */
[----:B-----5:R-:W-:Y:S01]  /*1f20*/  @!P5 FMUL R20, R20, R20 ;  /* 0x000000141414d220 */ /* 0x020fe20000400000 */
[----:B------:R-:W-:-:S05]  /*1f30*/  FSETP.GEU.AND P5, PT, R46, -126, PT ;  /* 0xc2fc00002e00780b */ /* 0x000fca0003fae000 */
[----:B------:R-:W-:Y:S01]  /*1f40*/  @!P2 FMUL R38, R38, 0.5 ;  /* 0x3f0000002626a820 */ /* 0x000fe20000400000 */
[----:B------:R4:W5:Y:S01]  /*1f50*/  MUFU.EX2 R19, R34 ;  /* 0x0000002200137308 */ /* 0x0009620000000800 */
[----:B--2---:R-:W-:Y:S01]  /*1f60*/  @!P4 FMUL R22, R22, R22 ;  /* 0x000000161616c220 */ /* 0x004fe20000400000 */
[----:B------:R-:W-:-:S05]  /*1f70*/  FSETP.GEU.AND P4, PT, R51, -126, PT ;  /* 0xc2fc00003300780b */ /* 0x000fca0003f8e000 */
[----:B------:R-:W-:Y:S01]  /*1f80*/  @!P5 FMUL R46, R46, 0.5 ;  /* 0x3f0000002e2ed820 */ /* 0x000fe20000400000 */
[----:B------:R2:W1:Y:S01]  /*1f90*/  MUFU.EX2 R31, R38 ;  /* 0x00000026001f7308 */ /* 0x0004620000000800 */
[----:B---3--:R-:W-:Y:S01]  /*1fa0*/  @!P6 FMUL R21, R21, R21 ;  /* 0x000000151515e220 */ /* 0x008fe20000400000 */
[----:B------:R-:W-:Y:S01]  /*1fb0*/  FSETP.GEU.AND P6, PT, R54, -126, PT ;  /* 0xc2fc00003600780b */ /* 0x000fe20003fce000 */
[----:B----4-:R-:W-:Y:S02]  /*1fc0*/  FADD R34, R36, R15 ;  /* 0x0000000f24227221 */ /* 0x010fe40000000000 */
[----:B------:R-:W-:Y:S02]  /*1fd0*/  FADD R42, R16, R21 ;  /* 0x00000015102a7221 */ /* 0x000fe40000000000 */
[----:B------:R-:W-:Y:S01]  /*1fe0*/  @!P4 FMUL R51, R51, 0.5 ;  /* 0x3f0000003333c820 */ /* 0x000fe20000400000 */
[----:B------:R-:W3:Y:S01]  /*1ff0*/  MUFU.EX2 R50, R50 ;  /* 0x0000003200327308 */ /* 0x000ee20000000800 */
[----:B-----5:R-:W-:Y:S01]  /*2000*/  @!P3 FMUL R19, R19, R19 ;  /* 0x000000131313b220 */ /* 0x020fe20000400000 */
[----:B------:R-:W-:Y:S01]  /*2010*/  FSETP.GEU.AND P3, PT, R43, -126, PT ;  /* 0xc2fc00002b00780b */ /* 0x000fe20003f6e000 */
[----:B--2---:R-:W-:Y:S01]  /*2020*/  FADD R38, R5, R26 ;  /* 0x0000001a05267221 */ /* 0x004fe20000000000 */
[----:B------:R-:W-:Y:S01]  /*2030*/  FADD R5, R25, R8 ;  /* 0x0000000819057221 */ /* 0x000fe20000000000 */
[----:B------:R-:W-:Y:S01]  /*2040*/  FADD R26, R29, R10 ;  /* 0x0000000a1d1a7221 */ /* 0x000fe20000000000 */
[----:B------:R-:W-:Y:S01]  /*2050*/  FADD R23, R23, R34 ;  /* 0x0000002217177221 */ /* 0x000fe20000000000 */
[----:B------:R-:W-:Y:S01]  /*2060*/  @!P6 FMUL R54, R54, 0.5 ;  /* 0x3f0000003636e820 */ /* 0x000fe20000400000 */
[----:B------:R-:W2:Y:S01]  /*2070*/  MUFU.EX2 R46, R46 ;  /* 0x0000002e002e7308 */ /* 0x000ea20000000800 */
[----:B-1----:R-:W-:Y:S01]  /*2080*/  @!P2 FMUL R31, R31, R31 ;  /* 0x0000001f1f1fa220 */ /* 0x002fe20000400000 */
[----:B------:R-:W-:Y:S01]  /*2090*/  FSETP.GEU.AND P2, PT, R47, -126, PT ;  /* 0xc2fc00002f00780b */ /* 0x000fe20003f4e000 */
[----:B------:R-:W-:Y:S01]  /*20a0*/  FADD R5, R5, R30 ;  /* 0x0000001e05057221 */ /* 0x000fe20000000000 */
[----:B------:R-:W-:Y:S01]  /*20b0*/  FADD R26, R26, R41 ;  /* 0x000000291a1a7221 */ /* 0x000fe20000000000 */
[----:B------:R-:W-:Y:S01]  /*20c0*/  FADD R23, R38, R23 ;  /* 0x0000001726177221 */ /* 0x000fe20000000000 */
[----:B------:R-:W-:Y:S01]  /*20d0*/  F2FP.BF16.F32.PACK_AB R25, R27, R16 ;  /* 0x000000101b19723e */ /* 0x000fe200000010ff */
[----:B------:R-:W-:Y:S01]  /*20e0*/  @!P3 FMUL R43, R43, 0.5 ;  /* 0x3f0000002b2bb820 */ /* 0x000fe20000400000 */
[----:B------:R-:W1:Y:S01]  /*20f0*/  MUFU.EX2 R51, R51 ;  /* 0x0000003300337308 */ /* 0x000e620000000800 */
[----:B---3--:R-:W-:Y:S01]  /*2100*/  @!P1 FMUL R50, R50, R50 ;  /* 0x0000003232329220 */ /* 0x008fe20000400000 */
[----:B------:R-:W-:Y:S01]  /*2110*/  FSETP.GEU.AND P1, PT, R2, -126, PT ;  /* 0xc2fc00000200780b */ /* 0x000fe20003f2e000 */
[----:B------:R-:W-:Y:S01]  /*2120*/  FADD R26, R5, R26 ;  /* 0x0000001a051a7221 */ /* 0x000fe20000000000 */
[----:B------:R-:W-:Y:S01]  /*2130*/  IMAD.U32 R5, RZ, RZ, UR7 ;  /* 0x00000007ff057e24 */ /* 0x000fe2000f8e00ff */
[----:B------:R-:W-:-:S02]  /*2140*/  F2FP.BF16.F32.PACK_AB R38, R14, R15 ;  /* 0x0000000f0e26723e */ /* 0x000fc400000010ff */
[----:B------:R-:W-:Y:S01]  /*2150*/  @!P2 FMUL R47, R47, 0.5 ;  /* 0x3f0000002f2fa820 */ /* 0x000fe20000400000 */
[----:B------:R3:W4:Y:S01]  /*2160*/  MUFU.EX2 R40, R43 ;  /* 0x0000002b00287308 */ /* 0x0007220000000800 */
[----:B--2---:R-:W-:Y:S01]  /*2170*/  @!P5 FMUL R46, R46, R46 ;  /* 0x0000002e2e2ed220 */ /* 0x004fe20000400000 */
[----:B------:R2:W-:Y:S03]  /*2180*/  SYNCS.ARRIVE.TRANS64.A1T0 RZ, [R5+UR13], RZ ;  /* 0x000000ff05ff79a7 */ /* 0x0005e6000810000d */
[----:B------:R-:W-:Y:S02]  /*2190*/  FADD R30, R17, R46 ;  /* 0x0000002e111e7221 */ /* 0x000fe40000000000 */
[----:B------:R-:W-:Y:S01]  /*21a0*/  @!P1 FMUL R2, R2, 0.5 ;  /* 0x3f00000002029820 */ /* 0x000fe20000400000 */
[----:B------:R-:W5:Y:S01]  /*21b0*/  MUFU.EX2 R35, R47 ;  /* 0x0000002f00237308 */ /* 0x000f620000000800 */
[----:B---3--:R-:W-:Y:S01]  /*21c0*/  FADD R43, R19, R50 ;  /* 0x00000032132b7221 */ /* 0x008fe20000000000 */
[----:B-1----:R-:W-:-:S03]  /*21d0*/  @!P4 FMUL R51, R51, R51 ;  /* 0x000000333333c220 */ /* 0x002fc60000400000 */
[----:B------:R-:W-:Y:S01]  /*21e0*/  FADD R42, R42, R43 ;  /* 0x0000002b2a2a7221 */ /* 0x000fe20000000000 */
[----:B------:R-:W-:Y:S02]  /*21f0*/  FADD R41, R20, R51 ;  /* 0x0000003314297221 */ /* 0x000fe40000000000 */
[----:B------:R-:W1:Y:S01]  /*2200*/  MUFU.EX2 R54, R54 ;  /* 0x0000003600367308 */ /* 0x000e620000000800 */
[----:B----4-:R-:W-:-:S07]  /*2210*/  @!P3 FMUL R40, R40, R40 ;  /* 0x000000282828b220 */ /* 0x010fce0000400000 */
[----:B------:R3:W4:Y:S01]  /*2220*/  MUFU.EX2 R39, R2 ;  /* 0x0000000200277308 */ /* 0x0007220000000800 */
[----:B-----5:R-:W-:-:S04]  /*2230*/  @!P2 FMUL R35, R35, R35 ;  /* 0x000000232323a220 */ /* 0x020fc80000400000 */
[----:B------:R-:W-:Y:S01]  /*2240*/  FADD R34, R18, R35 ;  /* 0x0000002312227221 */ /* 0x000fe20000000000 */
[----:B------:R-:W-:Y:S01]  /*2250*/  F2FP.BF16.F32.PACK_AB R35, R35, R46 ;  /* 0x0000002e2323723e */ /* 0x000fe200000010ff */
[----:B-1----:R-:W-:Y:S01]  /*2260*/  @!P6 FMUL R54, R54, R54 ;  /* 0x000000363636e220 */ /* 0x002fe20000400000 */
[----:B---3--:R-:W-:Y:S01]  /*2270*/  FADD R2, R27, R40 ;  /* 0x000000281b027221 */ /* 0x008fe20000000000 */
[----:B------:R-:W-:Y:S02]  /*2280*/  F2FP.BF16.F32.PACK_AB R27, R18, R17 ;  /* 0x00000011121b723e */ /* 0x000fe400000010ff */
[----:B------:R-:W-:Y:S01]  /*2290*/  FADD R43, R31, R54 ;  /* 0x000000361f2b7221 */ /* 0x000fe20000000000 */
[----:B------:R-:W-:Y:S01]  /*22a0*/  FADD R2, R2, R41 ;  /* 0x0000002902027221 */ /* 0x000fe20000000000 */
[----:B------:R-:W-:Y:S01]  /*22b0*/  F2FP.BF16.F32.PACK_AB R31, R22, R31 ;  /* 0x0000001f161f723e */ /* 0x000fe200000010ff */
[----:B----4-:R-:W-:Y:S01]  /*22c0*/  @!P1 FMUL R39, R39, R39 ;  /* 0x0000002727279220 */ /* 0x010fe20000400000 */
[----:B------:R-:W-:Y:S01]  /*22d0*/  FADD R43, R30, R43 ;  /* 0x0000002b1e2b7221 */ /* 0x000fe20000000000 */
[----:B------:R-:W-:-:S02]  /*22e0*/  F2FP.BF16.F32.PACK_AB R30, R37, R36 ;  /* 0x00000024251e723e */ /* 0x000fc400000010ff */
[----:B------:R-:W-:Y:S01]  /*22f0*/  FADD R45, R22, R39 ;  /* 0x00000027162d7221 */ /* 0x000fe20000000000 */
[----:B------:R-:W-:Y:S01]  /*2300*/  FADD R42, R42, R43 ;  /* 0x0000002b2a2a7221 */ /* 0x000fe20000000000 */
[----:B------:R-:W-:Y:S02]  /*2310*/  F2FP.BF16.F32.PACK_AB R36, R12, R9 ;  /* 0x000000090c24723e */ /* 0x000fe400000010ff */
[----:B------:R-:W-:Y:S01]  /*2320*/  FADD R45, R34, R45 ;  /* 0x0000002d222d7221 */ /* 0x000fe20000000000 */
[----:B------:R-:W-:Y:S02]  /*2330*/  F2FP.BF16.F32.PACK_AB R34, R10, R13 ;  /* 0x0000000d0a22723e */ /* 0x000fe400000010ff */
[----:B------:R-:W-:Y:S01]  /*2340*/  F2FP.BF16.F32.PACK_AB R37, R51, R50 ;  /* 0x000000323325723e */ /* 0x000fe200000010ff */
[----:B------:R-:W-:Y:S01]  /*2350*/  FADD R45, R2, R45 ;  /* 0x0000002d022d7221 */ /* 0x000fe20000000000 */
[----:B------:R-:W-:Y:S01]  /*2360*/  FADD R2, R23, R26 ;  /* 0x0000001a17027221 */ /* 0x000fe20000000000 */
[----:B------:R-:W-:-:S02]  /*2370*/  F2FP.BF16.F32.PACK_AB R26, R29, R28 ;  /* 0x0000001c1d1a723e */ /* 0x000fc400000010ff */
[----:B------:R-:W-:Y:S01]  /*2380*/  F2FP.BF16.F32.PACK_AB R28, R33, R32 ;  /* 0x00000020211c723e */ /* 0x000fe200000010ff */
[----:B--2---:R-:W-:Y:S01]  /*2390*/  FADD R5, R42, R45 ;  /* 0x0000002d2a057221 */ /* 0x004fe20000000000 */
[----:B------:R-:W-:Y:S02]  /*23a0*/  F2FP.BF16.F32.PACK_AB R32, R8, R11 ;  /* 0x0000000b0820723e */ /* 0x000fe400000010ff */
[----:B------:R-:W-:Y:S02]  /*23b0*/  F2FP.BF16.F32.PACK_AB R29, R20, R19 ;  /* 0x00000013141d723e */ /* 0x000fe400000010ff */
[----:B------:R-:W-:Y:S01]  /*23c0*/  F2FP.BF16.F32.PACK_AB R33, R40, R21 ;  /* 0x000000152821723e */ /* 0x000fe200000010ff */
[----:B------:R-:W-:Y:S06]  /*23d0*/  @!P0 BRA `(.L_x_19) ;  /* 0x0000000000048947 */ /* 0x000fec0003800000 */
[----:B------:R-:W-:Y:S01]  /*23e0*/  BPT.TRAP 0x1 ;  /* 0x000000040000795c */ /* 0x000fe20000300000 */
.L_x_19:
[----:B------:R-:W1:Y:S02]  /*23f0*/  SYNCS.PHASECHK.TRANS64.TRYWAIT P1, [UR37+0x7008], R7 ;  /* 0x00700807ff0075a7 */ /* 0x000e640008020165 */
[----:B-1----:R-:W-:Y:S05]  /*2400*/  @!P1 BRA `(.L_x_20) ;  /* 0x00000054009c9947 */ /* 0x002fea0003800000 */
.L_x_102:
[----:B------:R-:W-:Y:S01]  /*2410*/  UIADD3 UR6, UR12, 0x100, URZ ;  /* 0x000001000c067890 */ /* 0x000fe2000fffe03f */
[----:B------:R-:W-:Y:S01]  /*2420*/  WARPGROUP.ARRIVE ;  /* 0x00000000000079c5 */ /* 0x000fe20000000000 */
[----:B------:R-:W-:Y:S01]  /*2430*/  UMOV UR7, 0x80000020 ;  /* 0x8000002000077882 */ /* 0x000fe20000000000 */
[----:B------:R-:W-:-:S06]  /*2440*/  F2FP.BF16.F32.PACK_AB R39, R39, R54 ;  /* 0x000000362727723e */ /* 0x000fcc00000010ff */
[----:B------:R-:W-:Y:S01]  /*2450*/  HGMMA.64x32x16.F32.BF16 R56, R24, gdesc[UR4].tnspB, RZ, !UPT, gsb0 ;  /* 0x4060000418387df0 */ /* 0x000fe2000c0018ff */
[----:B------:R-:W-:Y:S01]  /*2460*/  UIADD3 UR6, UR12, 0x140, URZ ;  /* 0x000001400c067890 */ /* 0x000fe2000fffe03f */
[----:B------:R-:W-:Y:S01]  /*2470*/  UMOV UR7, 0x80000020 ;  /* 0x8000002000077882 */ /* 0x000fe20000000000 */
[----:B------:R-:W-:Y:S02]  /*2480*/  WARPGROUP.DEPBAR.LE gsb0, 0x0 ;  /* 0x00008000000079c5 */ /* 0x000fe40000010000 */
[----:B------:R-:W-:-:S06]  /*2490*/  WARPGROUP.ARRIVE ;  /* 0x00000000000079c5 */ /* 0x000fcc0000000000 */
[----:B------:R-:W-:Y:S01]  /*24a0*/  HGMMA.64x32x16.F32.BF16 R56, R28, gdesc[UR4].tnspB, R56, gsb0 ;  /* 0x406000041c387df0 */ /* 0x000fe20008001838 */
        /* <DEDUP_REMOVED lines=9> */
[----:B------:R-:W-:Y:S03]  /*2540*/  HGMMA.64x32x16.F32.BF16 R56, R36, gdesc[UR4].tnspB, R56, gsb0 ;  /* 0x4060000424387df0 */ /* 0x000fe60008001838 */
[----:B------:R-:W-:Y:S02]  /*2550*/  WARPGROUP.DEPBAR.LE gsb0, 0x0 ;  /* 0x00008000000079c5 */ /* 0x000fe40000010000 */
[----:B------:R-:W-:Y:S05]  /*2560*/  @!P0 BRA `(.L_x_21) ;  /* 0x0000000000048947 */ /* 0x000fea0003800000 */
[----:B------:R-:W-:Y:S01]  /*2570*/  BPT.TRAP 0x1 ;  /* 0x000000040000795c */ /* 0x000fe20000300000 */
.L_x_21:
[----:B------:R-:W-:Y:S01]  /*2580*/  UISETP.EQ.AND UP0, UPT, UR36, URZ, !UP0 ;  /* 0x0000003f2400728c */ /* 0x000fe2000c702270 */
[----:B-1----:R-:W-:Y:S01]  /*2590*/  IMAD.MOV.U32 R7, RZ, RZ, RZ ;  /* 0x000000ffff077224 */ /* 0x002fe200078e00ff */
[----:B------:R-:W-:Y:S02]  /*25a0*/  UIADD3 UR6, UR37, 0x7028, URZ ;  /* 0x0000702825067890 */ /* 0x000fe4000fffe03f */
[----:B------:R-:W-:Y:S02]  /*25b0*/  USEL UR7, URZ, 0x1, !UP0 ;  /* 0x000000013f077887 */ /* 0x000fe4000c000000 */
[----:B------:R-:W-:Y:S02]  /*25c0*/  UPRMT UR6, URZ, 0x654, UR6 ;  /* 0x000006543f067896 */ /* 0x000fe40008000006 */
[----:B------:R-:W-:-:S04]  /*25d0*/  USEL UR7, UR7, 0x2, UP1 ;  /* 0x0000000207077887 */ /* 0x000fc80008800000 */
[----:B------:R-:W-:-:S03]  /*25e0*/  UISETP.GT.U32.AND UP0, UPT, UR7, 0x1, UPT ;  /* 0x000000010700788c */ /* 0x000fc6000bf04070 */
[----:B------:R-:W-:Y:S03]  /*25f0*/  SYNCS.ARRIVE.TRANS64.RED.A1T0 RZ, [UR6], RZ ;  /* 0x000000ffffff79a7 */ /* 0x000fe60008100406 */
[----:B------:R-:W-:-:S13]  /*2600*/  PLOP3.LUT P1, PT, PT, PT, UP0, 0x80, 0x0 ;  /* 0x000000000000781c */ /* 0x000fda0003f2f008 */
[----:B------:R-:W-:Y:S05]  /*2610*/  @P1 BRA `(.L_x_22) ;  /* 0x0000000000041947 */ /* 0x000fea0003800000 */
[----:B------:R-:W-:Y:S01]  /*2620*/  BPT.TRAP 0x1 ;  /* 0x000000040000795c */ /* 0x000fe20000300000 */
.L_x_22:
[C---:B------:R-:W-:Y:S01]  /*2630*/  ISETP.GE.AND P2, PT, R3.reuse, 0x81, PT ;  /* 0x000000810300780c */ /* 0x040fe20003f46270 */
[----:B------:R-:W-:Y:S01]  /*2640*/  VIADD R8, R3, 0x3f ;  /* 0x0000003f03087836 */ /* 0x000fe20000000000 */
[----:B------:R-:W-:Y:S01]  /*2650*/  UMOV UR13, 0x1 ;  /* 0x00000001000d7882 */ /* 0x000fe20000000000 */
[----:B------:R-:W-:Y:S01]  /*2660*/  UMOV UR15, 0x2 ;  /* 0x00000002000f7882 */ /* 0x000fe20000000000 */
[----:B------:R-:W-:Y:S02]  /*2670*/  IADD3 R0, R0, 0x40, RZ ;  /* 0x0000004000007810 */ /* 0x000fe40007ffe0ff */
[----:B------:R-:W-:-:S04]  /*2680*/  SHF.R.S32.HI R9, RZ, 0x1f, R8 ;  /* 0x0000001fff097819 */ /* 0x000fc80000011408 */
[----:B------:R-:W-:-:S04]  /*2690*/  LEA.HI R9, R9, R8, RZ, 0x6 ;  /* 0x0000000809097211 */ /* 0x000fc800078f30ff */
[----:B------:R-:W-:Y:S01]  /*26a0*/  LEA.HI.SX32 R3, R9, 0xffffffff, 0x1a ;  /* 0xffffffff09037811 */ /* 0x000fe200078fd2ff */
[----:B------:R-:W-:Y:S06]  /*26b0*/  @!P2 BRA `(.L_x_23) ;  /* 0x0000001400d4a947 */ /* 0x000fec0003800000 */
[----:B------:R-:W-:Y:S01]  /*26c0*/  IMAD.MOV.U32 R9, RZ, RZ, R4 ;  /* 0x000000ffff097224 */ /* 0x000fe200078e0004 */
[----:B------:R-:W-:Y:S01]  /*26d0*/  UMOV UR15, 0x2 ;  /* 0x00000002000f7882 */ /* 0x000fe20000000000 */
[----:B------:R-:W-:Y:S01]  /*26e0*/  IMAD.MOV.U32 R11, RZ, RZ, R6 ;  /* 0x000000ffff0b7224 */ /* 0x000fe200078e0006 */
[----:B------:R-:W-:Y:S01]  /*26f0*/  UMOV UR13, 0x1 ;  /* 0x00000001000d7882 */ /* 0x000fe20000000000 */
[----:B------:R-:W-:Y:S01]  /*2700*/  IMAD.MOV.U32 R7, RZ, RZ, RZ ;  /* 0x000000ffff077224 */ /* 0x000fe200078e00ff */
[----:B------:R-:W-:-:S06]  /*2710*/  ULDC UR17, c[0x0][0x604] ;  /* 0x0001810000117ab9 */ /* 0x000fcc0000000800 */
.L_x_34:
[----:B------:R-:W-:-:S13]  /*2720*/  PLOP3.LUT P3, PT, PT, PT, UP1, 0x80, 0x0 ;  /* 0x000000000000781c */ /* 0x000fda0003f6f018 */
[----:B------:R-:W-:Y:S05]  /*2730*/  @!P3 BRA `(.L_x_24) ;  /* 0x000000000004b947 */ /* 0x000fea0003800000 */
[----:B------:R-:W-:Y:S01]  /*2740*/  BPT.TRAP 0x1 ;  /* 0x000000040000795c */ /* 0x000fe20000300000 */
.L_x_24:
[----:B------:R-:W-:Y:S01]  /*2750*/  ULEA UR6, UR15, UR37, 0x3 ;  /* 0x000000250f067291 */ /* 0x000fe2000f8e183f */
[----:B------:R-:W-:-:S08]  /*2760*/  SHF.L.U32 R4, R7, 0x1f, RZ ;  /* 0x0000001f07047819 */ /* 0x000fd000000006ff */
[----:B------:R-:W1:Y:S02]  /*2770*/  SYNCS.PHASECHK.TRANS64.TRYWAIT P2, [UR6+0x7000], R4 ;  /* 0x00700004ff0075a7 */ /* 0x000e640008040146 */
[----:B-1----:R-:W-:Y:S05]  /*2780*/  @!P2 BRA `(.L_x_25) ;  /* 0x0000005000d4a947 */ /* 0x002fea0003800000 */
.L_x_103:
[----:B------:R-:W-:Y:S01]  /*2790*/  ULEA UR6, UR15, UR14, 0x8 ;  /* 0x0000000e0f067291 */ /* 0x000fe2000f8e403f */
[----:B------:R-:W-:Y:S01]  /*27a0*/  WARPGROUP.ARRIVE ;  /* 0x00000000000079c5 */ /* 0x000fe20000000000 */
[----:B------:R-:W-:Y:S01]  /*27b0*/  UMOV UR7, 0x80000020 ;  /* 0x8000002000077882 */ /* 0x000fe20000000000 */
[----:B------:R-:W-:Y:S01]  /*27c0*/  UMOV UR11, 0x80000020 ;  /* 0x80000020000b7882 */ /* 0x000fe20000000000 */
[----:B------:R-:W-:Y:S02]  /*27d0*/  UIADD3 UR10, UR6, 0x2, URZ ;  /* 0x00000002060a7890 */ /* 0x000fe4000fffe03f */
[----:B------:R-:W-:-:S03]  /*27e0*/  UIADD3 UR15, UR15, 0x1, URZ ;  /* 0x000000010f0f7890 */ /* 0x000fc6000fffe03f */
[----:B------:R-:W-:Y:S01]  /*27f0*/  HGMMA.64x64x16.F32.BF16 R24, gdesc[UR4], RZ, !UPT, gsb0 ;  /* 0x00e00000041879f0 */ /* 0x000fe2000c0018ff */
[----:B------:R-:W-:-:S04]  /*2800*/  UISETP.NE.AND UP0, UPT, UR15, 0x5, UPT ;  /* 0x000000050f00788c */ /* 0x000fc8000bf05270 */
[----:B------:R-:W-:Y:S02]  /*2810*/  USEL UR6, URZ, 0x1, UP0 ;  /* 0x000000013f067887 */ /* 0x000fe40008000000 */
[----:B------:R-:W-:-:S04]  /*2820*/  USEL UR15, UR15, URZ, UP0 ;  /* 0x0000003f0f0f7287 */ /* 0x000fc80008000000 */
[----:B------:R-:W-:Y:S01]  /*2830*/  LOP3.LUT R72, R7, UR6, RZ, 0x3c, !PT ;  /* 0x0000000607487c12 */ /* 0x000fe2000f8e3cff */
[----:B------:R-:W-:Y:S02]  /*2840*/  WARPGROUP.DEPBAR.LE gsb0, 0x0 ;  /* 0x00008000000079c5 */ /* 0x000fe40000010000 */
[----:B------:R-:W-:-:S06]  /*2850*/  WARPGROUP.ARRIVE ;  /* 0x00000000000079c5 */ /* 0x000fcc0000000000 */
[----:B------:R-:W-:Y:S03]  /*2860*/  HGMMA.64x64x16.F32.BF16 R24, gdesc[UR8], R24, gsb0 ;  /* 0x00e00000081879f0 */ /* 0x000fe60008001818 */
[----:B------:R-:W-:Y:S02]  /*2870*/  WARPGROUP.DEPBAR.LE gsb0, 0x0 ;  /* 0x00008000000079c5 */ /* 0x000fe40000010000 */
[----:B------:R-:W-:Y:S05]  /*2880*/  @!P3 BRA `(.L_x_26) ;  /* 0x000000000004b947 */ /* 0x000fea0003800000 */
[----:B------:R-:W-:Y:S01]  /*2890*/  BPT.TRAP 0x1 ;  /* 0x000000040000795c */ /* 0x000fe20000300000 */
.L_x_26:
[----:B-1----:R-:W-:Y:S01]  /*28a0*/  FMNMX R4, R24, R9, !PT ;  /* 0x0000000918047209 */ /* 0x002fe20007800000 */
[----:B------:R-:W-:Y:S01]  /*28b0*/  ULEA UR6, UR15, UR37, 0x3 ;  /* 0x000000250f067291 */ /* 0x000fe2000f8e183f */
[----:B------:R-:W-:Y:S02]  /*28c0*/  FMNMX R8, R26, R11, !PT ;  /* 0x0000000b1a087209 */ /* 0x000fe40007800000 */
[----:B------:R-:W-:Y:S02]  /*28d0*/  FMNMX R7, R25, R4, !PT ;  /* 0x0000000419077209 */ /* 0x000fe40007800000 */
[----:B------:R-:W-:Y:S02]  /*28e0*/  FMNMX R13, R27, R8, !PT ;  /* 0x000000081b0d7209 */ /* 0x000fe40007800000 */
[----:B------:R-:W-:Y:S02]  /*28f0*/  FMNMX R4, R28, R7, !PT ;  /* 0x000000071c047209 */ /* 0x000fe40007800000 */
[----:B------:R-:W-:-:S02]  /*2900*/  FMNMX R8, R30, R13, !PT ;  /* 0x0000000d1e087209 */ /* 0x000fc40007800000 */
[----:B------:R-:W-:Y:S02]  /*2910*/  FMNMX R7, R29, R4, !PT ;  /* 0x000000041d077209 */ /* 0x000fe40007800000 */
[----:B------:R-:W-:Y:S02]  /*2920*/  FMNMX R13, R31, R8, !PT ;  /* 0x000000081f0d7209 */ /* 0x000fe40007800000 */
[----:B------:R-:W-:Y:S02]  /*2930*/  FMNMX R4, R32, R7, !PT ;  /* 0x0000000720047209 */ /* 0x000fe40007800000 */
[----:B------:R-:W-:Y:S02]  /*2940*/  FMNMX R8, R34, R13, !PT ;  /* 0x0000000d22087209 */ /* 0x000fe40007800000 */
[----:B------:R-:W-:Y:S02]  /*2950*/  FMNMX R7, R33, R4, !PT ;  /* 0x0000000421077209 */ /* 0x000fe40007800000 */
[----:B------:R-:W-:-:S02]  /*2960*/  FMNMX R13, R35, R8, !PT ;  /* 0x00000008230d7209 */ /* 0x000fc40007800000 */
[----:B------:R-:W-:-:S04]  /*2970*/  FMNMX R4, R36, R7, !PT ;  /* 0x0000000724047209 */ /* 0x000fc80007800000 */
        /* <DEDUP_REMOVED lines=8> */
[----:B------:R-:W-:-:S05]  /*2a00*/  FMNMX R6, R53, R4, !PT ;  /* 0x0000000435067209 */ /* 0x000fca0007800000 */
[----:B------:R-:W1:Y:S02]  /*2a10*/  SHFL.BFLY PT, R7, R6, 0x1, 0x1f ;  /* 0x0c201f0006077f89 */ /* 0x000e6400000e0000 */
[----:B-1----:R-:W-:Y:S02]  /*2a20*/  FMNMX R7, R6, R7, !PT ;  /* 0x0000000706077209 */ /* 0x002fe40007800000 */
[----:B------:R-:W-:-:S03]  /*2a30*/  FMNMX R6, R38, R13, !PT ;  /* 0x0000000d26067209 */ /* 0x000fc60007800000 */
[----:B------:R-:W1:Y:S01]  /*2a40*/  SHFL.BFLY PT, R4, R7, 0x2, 0x1f ;  /* 0x0c401f0007047f89 */ /* 0x000e6200000e0000 */
[----:B------:R-:W-:-:S04]  /*2a50*/  FMNMX R13, R39, R6, !PT ;  /* 0x00000006270d7209 */ /* 0x000fc80007800000 */
[----:B------:R-:W-:-:S04]  /*2a60*/  FMNMX R6, R42, R13, !PT ;  /* 0x0000000d2a067209 */ /* 0x000fc80007800000 */
[----:B------:R-:W-:-:S04]  /*2a70*/  FMNMX R13, R43, R6, !PT ;  /* 0x000000062b0d7209 */ /* 0x000fc80007800000 */
[----:B------:R-:W-:-:S04]  /*2a80*/  FMNMX R6, R46, R13, !PT ;  /* 0x0000000d2e067209 */ /* 0x000fc80007800000 */
[----:B------:R-:W-:-:S04]  /*2a90*/  FMNMX R13, R47, R6, !PT ;  /* 0x000000062f0d7209 */ /* 0x000fc80007800000 */
[----:B------:R-:W-:Y:S02]  /*2aa0*/  FMNMX R6, R50, R13, !PT ;  /* 0x0000000d32067209 */ /* 0x000fe40007800000 */
[----:B-1----:R-:W-:Y:S02]  /*2ab0*/  FMNMX R4, R7, R4, !PT ;  /* 0x0000000407047209 */ /* 0x002fe40007800000 */
[----:B------:R-:W-:Y:S02]  /*2ac0*/  FMNMX R13, R51, R6, !PT ;  /* 0x00000006330d7209 */ /* 0x000fe40007800000 */
[----:B------:R-:W-:Y:S02]  /*2ad0*/  FSETP.NEU.AND P2, PT, R4, -INF , PT ;  /* 0xff8000000400780b */ /* 0x000fe40003f4d000 */
[----:B------:R-:W-:Y:S02]  /*2ae0*/  FMNMX R6, R54, R13, !PT ;  /* 0x0000000d36067209 */ /* 0x000fe40007800000 */
[----:B------:R-:W-:-:S02]  /*2af0*/  FSEL R8, R4, RZ, P2 ;  /* 0x000000ff04087208 */ /* 0x000fc40001000000 */
[----:B------:R-:W-:-:S03]  /*2b00*/  FMNMX R6, R55, R6, !PT ;  /* 0x0000000637067209 */ /* 0x000fc60007800000 */
[C---:B------:R-:W-:Y:S01]  /*2b10*/  FMUL R7, R8.reuse, UR17 ;  /* 0x0000001108077c20 */ /* 0x040fe20008400000 */
[----:B------:R-:W-:Y:S01]  /*2b20*/  FADD R8, -R8, R9 ;  /* 0x0000000908087221 */ /* 0x000fe20000000100 */
[----:B------:R-:W1:Y:S02]  /*2b30*/  SHFL.BFLY PT, R13, R6, 0x1, 0x1f ;  /* 0x0c201f00060d7f89 */ /* 0x000e6400000e0000 */
[--C-:B------:R-:W-:Y:S01]  /*2b40*/  FFMA R24, R24, UR17, -R7.reuse ;  /* 0x0000001118187c23 */ /* 0x100fe20008000807 */
[--C-:B------:R-:W-:Y:S01]  /*2b50*/  FFMA R25, R25, UR17, -R7.reuse ;  /* 0x0000001119197c23 */ /* 0x100fe20008000807 */
[--C-:B------:R-:W-:Y:S01]  /*2b60*/  FFMA R28, R28, UR17, -R7.reuse ;  /* 0x000000111c1c7c23 */ /* 0x100fe20008000807 */
[--C-:B------:R-:W-:Y:S01]  /*2b70*/  FFMA R32, R32, UR17, -R7.reuse ;  /* 0x0000001120207c23 */ /* 0x100fe20008000807 */
[--C-:B------:R-:W-:Y:S01]  /*2b80*/  FFMA R29, R29, UR17, -R7.reuse ;  /* 0x000000111d1d7c23 */ /* 0x100fe20008000807 */
[----:B------:R-:W-:Y:S01]  /*2b90*/  FSETP.GEU.AND P5, PT, R24, -126, PT ;  /* 0xc2fc00001800780b */ /* 0x000fe20003fae000 */
        /* <DEDUP_REMOVED lines=9> */
[--C-:B------:R-:W-:Y:S01]  /*2c30*/  FFMA R44, R44, UR17, -R7.reuse ;  /* 0x000000112c2c7c23 */ /* 0x100fe20008000807 */
[--C-:B------:R-:W-:Y:S01]  /*2c40*/  FFMA R45, R45, UR17, -R7.reuse ;  /* 0x000000112d2d7c23 */ /* 0x100fe20008000807 */
[--C-:B------:R-:W-:Y:S01]  /*2c50*/  FFMA R48, R48, UR17, -R7.reuse ;  /* 0x0000001130307c23 */ /* 0x100fe20008000807 */
[----:B------:R-:W-:Y:S01]  /*2c60*/  @!P5 FMUL R24, R24, 0.5 ;  /* 0x3f0000001818d820 */ /* 0x000fe20000400000 */
[--C-:B------:R-:W-:Y:S01]  /*2c70*/  FFMA R49, R49, UR17, -R7.reuse ;  /* 0x0000001131317c23 */ /* 0x100fe20008000807 */
[----:B------:R-:W-:Y:S01]  /*2c80*/  @!P3 FMUL R25, R25, 0.5 ;  /* 0x3f0000001919b820 */ /* 0x000fe20000400000 */
[--C-:B------:R-:W-:Y:S01]  /*2c90*/  FFMA R52, R52, UR17, -R7.reuse ;  /* 0x0000001134347c23 */ /* 0x100fe20008000807 */
[----:B------:R-:W-:Y:S01]  /*2ca0*/  @!P2 FMUL R28, R28, 0.5 ;  /* 0x3f0000001c1ca820 */ /* 0x000fe20000400000 */
[----:B-1----:R-:W-:Y:S01]  /*2cb0*/  FMNMX R6, R6, R13, !PT ;  /* 0x0000000d06067209 */ /* 0x002fe20007800000 */
[----:B------:R-:W1:Y:S01]  /*2cc0*/  MUFU.EX2 R24, R24 ;  /* 0x0000001800187308 */ /* 0x000e620000000800 */
[----:B------:R-:W-:Y:S01]  /*2cd0*/  @!P6 FMUL R32, R32, 0.5 ;  /* 0x3f0000002020e820 */ /* 0x000fe20000400000 */
[----:B------:R-:W-:Y:S01]  /*2ce0*/  @!P4 FMUL R29, R29, 0.5 ;  /* 0x3f0000001d1dc820 */ /* 0x000fe20000400000 */
[----:B------:R-:W-:Y:S01]  /*2cf0*/  FFMA R53, R53, UR17, -R7 ;  /* 0x0000001135357c23 */ /* 0x000fe20008000807 */
[----:B------:R-:W2:Y:S01]  /*2d00*/  SHFL.BFLY PT, R17, R6, 0x2, 0x1f ;  /* 0x0c401f0006117f89 */ /* 0x000ea200000e0000 */
[----:B------:R-:W-:-:S03]  /*2d10*/  FMUL R8, R8, UR17 ;  /* 0x0000001108087c20 */ /* 0x000fc60008400000 */
[----:B------:R-:W3:Y:S08]  /*2d20*/  MUFU.EX2 R25, R25 ;  /* 0x0000001900197308 */ /* 0x000ef00000000800 */
[----:B------:R-:W4:Y:S01]  /*2d30*/  MUFU.EX2 R28, R28 ;  /* 0x0000001c001c7308 */ /* 0x000f220000000800 */
[----:B-1----:R-:W-:Y:S01]  /*2d40*/  @!P5 FMUL R24, R24, R24 ;  /* 0x000000181818d220 */ /* 0x002fe20000400000 */
[----:B------:R-:W-:-:S06]  /*2d50*/  FSETP.GEU.AND P5, PT, R33, -126, PT ;  /* 0xc2fc00002100780b */ /* 0x000fcc0003fae000 */
[----:B------:R-:W1:Y:S01]  /*2d60*/  MUFU.EX2 R32, R32 ;  /* 0x0000002000207308 */ /* 0x000e620000000800 */
[----:B---3--:R-:W-:Y:S01]  /*2d70*/  @!P3 FMUL R25, R25, R25 ;  /* 0x000000191919b220 */ /* 0x008fe20000400000 */
[----:B------:R-:W-:Y:S02]  /*2d80*/  FSETP.GEU.AND P3, PT, R36, -126, PT ;  /* 0xc2fc00002400780b */ /* 0x000fe40003f6e000 */
[----:B--2---:R-:W-:-:S03]  /*2d90*/  FMNMX R6, R6, R17, !PT ;  /* 0x0000001106067209 */ /* 0x004fc60007800000 */
[----:B------:R-:W-:Y:S01]  /*2da0*/  @!P5 FMUL R33, R33, 0.5 ;  /* 0x3f0000002121d820 */ /* 0x000fe20000400000 */
[----:B------:R-:W2:Y:S01]  /*2db0*/  MUFU.EX2 R29, R29 ;  /* 0x0000001d001d7308 */ /* 0x000ea20000000800 */
[----:B----4-:R-:W-:Y:S01]  /*2dc0*/  @!P2 FMUL R28, R28, R28 ;  /* 0x0000001c1c1ca220 */ /* 0x010fe20000400000 */
[----:B------:R-:W-:-:S05]  /*2dd0*/  FSETP.GEU.AND P2, PT, R37, -126, PT ;  /* 0xc2fc00002500780b */ /* 0x000fca0003f4e000 */
[----:B------:R-:W-:Y:S01]  /*2de0*/  @!P3 FMUL R36, R36, 0.5 ;  /* 0x3f0000002424b820 */ /* 0x000fe20000400000 */
[----:B------:R-:W3:Y:S01]  /*2df0*/  MUFU.EX2 R33, R33 ;  /* 0x0000002100217308 */ /* 0x000ee20000000800 */
[----:B-1----:R-:W-:Y:S01]  /*2e00*/  @!P6 FMUL R32, R32, R32 ;  /* 0x000000202020e220 */ /* 0x002fe20000400000 */
[----:B------:R-:W-:-:S05]  /*2e10*/  FSETP.GEU.AND P6, PT, R41, -126, PT ;  /* 0xc2fc00002900780b */ /* 0x000fca0003fce000 */
[----:B------:R-:W-:Y:S01]  /*2e20*/  @!P2 FMUL R37, R37, 0.5 ;  /* 0x3f0000002525a820 */ /* 0x000fe20000400000 */
[----:B------:R-:W1:Y:S01]  /*2e30*/  MUFU.EX2 R36, R36 ;  /* 0x0000002400247308 */ /* 0x000e620000000800 */
[----:B--2---:R-:W-:Y:S01]  /*2e40*/  @!P4 FMUL R29, R29, R29 ;  /* 0x0000001d1d1dc220 */ /* 0x004fe20000400000 */
[----:B------:R-:W-:-:S05]  /*2e50*/  FSETP.GEU.AND P4, PT, R40, -126, PT ;  /* 0xc2fc00002800780b */ /* 0x000fca0003f8e000 */
[----:B------:R-:W-:Y:S01]  /*2e60*/  @!P6 FMUL R41, R41, 0.5 ;  /* 0x3f0000002929e820 */ /* 0x000fe20000400000 */
[----:B------:R-:W2:Y:S01]  /*2e70*/  MUFU.EX2 R37, R37 ;  /* 0x0000002500257308 */ /* 0x000ea20000000800 */
[----:B---3--:R-:W-:Y:S01]  /*2e80*/  @!P5 FMUL R33, R33, R33 ;  /* 0x000000212121d220 */ /* 0x008fe20000400000 */
        /* <DEDUP_REMOVED lines=12> */
[----:B------:R-:W-:-:S03]  /*2f50*/  FSETP.NEU.AND P6, PT, R6, -INF , PT ;  /* 0xff8000000600780b */ /* 0x000fc60003fcd000 */
[----:B------:R-:W-:Y:S01]  /*2f60*/  FADD R9, R25, R10 ;  /* 0x0000000a19097221 */ /* 0x000fe20000000000 */
[----:B------:R-:W-:Y:S01]  /*2f70*/  FSEL R18, R6, RZ, P6 ;  /* 0x000000ff06127208 */ /* 0x000fe20003000000 */
[----:B------:R-:W-:Y:S01]  /*2f80*/  @!P2 FMUL R48, R48, 0.5 ;  /* 0x3f0000003030a820 */ /* 0x000fe20000400000 */
[----:B------:R-:W3:Y:S01]  /*2f90*/  MUFU.EX2 R12, R45 ;  /* 0x0000002d000c7308 */ /* 0x000ee20000000800 */
[----:B-1----:R-:W-:Y:S01]  /*2fa0*/  @!P4 FMUL R13, R13, R13 ;  /* 0x0000000d0d0dc220 */ /* 0x002fe20000400000 */
[----:B------:R-:W-:Y:S01]  /*2fb0*/  FSETP.GEU.AND P4, PT, R49, -126, PT ;  /* 0xc2fc00003100780b */ /* 0x000fe20003f8e000 */
[----:B------:R-:W-:Y:S01]  /*2fc0*/  FMUL R19, R18, UR17 ;  /* 0x0000001112137c20 */ /* 0x000fe20008400000 */
[----:B------:R-:W-:Y:S01]  /*2fd0*/  FSETP.GEU.AND P6, PT, R52, -126, PT ;  /* 0xc2fc00003400780b */ /* 0x000fe20003fce000 */
[----:B------:R-:W-:Y:S01]  /*2fe0*/  FADD R18, -R18, R11 ;  /* 0x0000000b12127221 */ /* 0x000fe20000000100 */
[----:B------:R-:W-:Y:S01]  /*2ff0*/  FADD R11, R24, R13 ;  /* 0x0000000d180b7221 */ /* 0x000fe20000000000 */
[--C-:B------:R-:W-:Y:S01]  /*3000*/  FFMA R26, R26, UR17, -R19.reuse ;  /* 0x000000111a1a7c23 */ /* 0x100fe20008000813 */
[----:B------:R-:W1:Y:S01]  /*3010*/  MUFU.EX2 R17, R48 ;  /* 0x0000003000117308 */ /* 0x000e620000000800 */
[----:B--2---:R-:W-:Y:S01]  /*3020*/  @!P5 FMUL R15, R15, R15 ;  /* 0x0000000f0f0fd220 */ /* 0x004fe20000400000 */
[----:B------:R-:W-:Y:S01]  /*3030*/  FSETP.GEU.AND P5, PT, R53, -126, PT ;  /* 0xc2fc00003500780b */ /* 0x000fe20003fae000 */
[--C-:B------:R-:W-:Y:S01]  /*3040*/  FFMA R20, R27, UR17, -R19.reuse ;  /* 0x000000111b147c23 */ /* 0x100fe20008000813 */
[--C-:B------:R-:W-:Y:S01]  /*3050*/  FFMA R21, R30, UR17, -R19.reuse ;  /* 0x000000111e157c23 */ /* 0x100fe20008000813 */
[--C-:B------:R-:W-:Y:S01]  /*3060*/  FFMA R22, R31, UR17, -R19.reuse ;  /* 0x000000111f167c23 */ /* 0x100fe20008000813 */
[--C-:B------:R-:W-:Y:S01]  /*3070*/  FFMA R23, R34, UR17, -R19.reuse ;  /* 0x0000001122177c23 */ /* 0x100fe20008000813 */
[----:B------:R-:W-:Y:S01]  /*3080*/  @!P4 FMUL R49, R49, 0.5 ;  /* 0x3f0000003131c820 */ /* 0x000fe20000400000 */
[--C-:B------:R-:W-:Y:S01]  /*3090*/  FFMA R42, R42, UR17, -R19.reuse ;  /* 0x000000112a2a7c23 */ /* 0x100fe20008000813 */
[----:B---3--:R-:W-:Y:S01]  /*30a0*/  @!P3 FMUL R12, R12, R12 ;  /* 0x0000000c0c0cb220 */ /* 0x008fe20000400000 */
[----:B------:R-:W-:Y:S01]  /*30b0*/  FSETP.GEU.AND P3, PT, R26, -126, PT ;  /* 0xc2fc00001a00780b */ /* 0x000fe20003f6e000 */
[----:B------:R-:W2:Y:S01]  /*30c0*/  MUFU.EX2 R14, R49 ;  /* 0x00000031000e7308 */ /* 0x000ea20000000800 */
[----:B------:R-:W-:Y:S01]  /*30d0*/  @!P6 FMUL R52, R52, 0.5 ;  /* 0x3f0000003434e820 */ /* 0x000fe20000400000 */
[--C-:B------:R-:W-:Y:S01]  /*30e0*/  FFMA R43, R43, UR17, -R19.reuse ;  /* 0x000000112b2b7c23 */ /* 0x100fe20008000813 */
[--C-:B------:R-:W-:Y:S01]  /*30f0*/  FFMA R46, R46, UR17, -R19.reuse ;  /* 0x000000112e2e7c23 */ /* 0x100fe20008000813 */
[----:B------:R-:W-:Y:S01]  /*3100*/  @!P5 FMUL R53, R53, 0.5 ;  /* 0x3f0000003535d820 */ /* 0x000fe20000400000 */
[--C-:B------:R-:W-:Y:S01]  /*3110*/  FFMA R47, R47, UR17, -R19.reuse ;  /* 0x000000112f2f7c23 */ /* 0x100fe20008000813 */
[----:B-1----:R-:W-:Y:S01]  /*3120*/  @!P2 FMUL R17, R17, R17 ;  /* 0x000000111111a220 */ /* 0x002fe20000400000 */
[----:B------:R-:W-:Y:S01]  /*3130*/  FSETP.GEU.AND P2, PT, R20, -126, PT ;  /* 0xc2fc00001400780b */ /* 0x000fe20003f4e000 */
[----:B------:R-:W1:Y:S01]  /*3140*/  MUFU.EX2 R7, R52 ;  /* 0x0000003400077308 */ /* 0x000e620000000800 */
[--C-:B------:R-:W-:Y:S01]  /*3150*/  FFMA R50, R50, UR17, -R19.reuse ;  /* 0x0000001132327c23 */ /* 0x100fe20008000813 */
[--C-:B------:R-:W-:Y:S01]  /*3160*/  FFMA R51, R51, UR17, -R19.reuse ;  /* 0x0000001133337c23 */ /* 0x100fe20008000813 */
[--C-:B------:R-:W-:Y:S01]  /*3170*/  FFMA R54, R54, UR17, -R19.reuse ;  /* 0x0000001136367c23 */ /* 0x100fe20008000813 */
[----:B------:R-:W-:Y:S01]  /*3180*/  @!P3 FMUL R26, R26, 0.5 ;  /* 0x3f0000001a1ab820 */ /* 0x000fe20000400000 */
[----:B------:R-:W-:Y:S01]  /*3190*/  FFMA R55, R55, UR17, -R19 ;  /* 0x0000001137377c23 */ /* 0x000fe20008000813 */
[----:B------:R-:W-:-:S02]  /*31a0*/  F2FP.BF16.F32.PACK_AB R24, R25, R24 ;  /* 0x000000181918723e */ /* 0x000fc400000010ff */
[----:B------:R-:W3:Y:S01]  /*31b0*/  MUFU.EX2 R16, R53 ;  /* 0x0000003500107308 */ /* 0x000ee20000000800 */
[----:B--2---:R-:W-:Y:S01]  /*31c0*/  @!P4 FMUL R14, R14, R14 ;  /* 0x0000000e0e0ec220 */ /* 0x004fe20000400000 */
[----:B------:R-:W-:Y:S02]  /*31d0*/  FSETP.GEU.AND P4, PT, R21, -126, PT ;  /* 0xc2fc00001500780b */ /* 0x000fe40003f8e000 */
[----:B------:R-:W-:-:S04]  /*31e0*/  @!P2 FMUL R20, R20, 0.5 ;  /* 0x3f0000001414a820 */ /* 0x000fc80000400000 */
[----:B------:R2:W4:Y:S01]  /*31f0*/  MUFU.EX2 R27, R26 ;  /* 0x0000001a001b7308 */ /* 0x0005220000000800 */
[----:B-1----:R-:W-:Y:S01]  /*3200*/  @!P6 FMUL R7, R7, R7 ;  /* 0x000000070707e220 */ /* 0x002fe20000400000 */
[----:B------:R-:W-:-:S05]  /*3210*/  FSETP.GEU.AND P6, PT, R22, -126, PT ;  /* 0xc2fc00001600780b */ /* 0x000fca0003fce000 */
[----:B------:R-:W-:Y:S01]  /*3220*/  @!P4 FMUL R21, R21, 0.5 ;  /* 0x3f0000001515c820 */ /* 0x000fe20000400000 */
[----:B------:R1:W5:Y:S01]  /*3230*/  MUFU.EX2 R30, R20 ;  /* 0x00000014001e7308 */ /* 0x0003620000000800 */
[----:B--2---:R-:W-:Y:S01]  /*3240*/  FFMA R26, R35, UR17, -R19 ;  /* 0x00000011231a7c23 */ /* 0x004fe20008000813 */
[----:B---3--:R-:W-:Y:S01]  /*3250*/  @!P5 FMUL R16, R16, R16 ;  /* 0x000000101010d220 */ /* 0x008fe20000400000 */
[----:B------:R-:W-:-:S04]  /*3260*/  FSETP.GEU.AND P5, PT, R23, -126, PT ;  /* 0xc2fc00001700780b */ /* 0x000fc80003fae000 */
[----:B------:R-:W-:Y:S01]  /*3270*/  @!P6 FMUL R22, R22, 0.5 ;  /* 0x3f0000001616e820 */ /* 0x000fe20000400000 */
[----:B------:R2:W3:Y:S01]  /*3280*/  MUFU.EX2 R31, R21 ;  /* 0x00000015001f7308 */ /* 0x0004e20000000800 */
[----:B----4-:R-:W-:Y:S01]  /*3290*/  @!P3 FMUL R27, R27, R27 ;  /* 0x0000001b1b1bb220 */ /* 0x010fe20000400000 */
[----:B------:R-:W-:Y:S01]  /*32a0*/  FSETP.GEU.AND P3, PT, R26, -126, PT ;  /* 0xc2fc00001a00780b */ /* 0x000fe20003f6e000 */
[----:B-1----:R-:W-:-:S05]  /*32b0*/  FFMA R20, R38, UR17, -R19 ;  /* 0x0000001126147c23 */ /* 0x002fca0008000813 */
[----:B------:R-:W-:Y:S01]  /*32c0*/  @!P5 FMUL R23, R23, 0.5 ;  /* 0x3f0000001717d820 */ /* 0x000fe20000400000 */
[----:B--2---:R-:W-:Y:S01]  /*32d0*/  FFMA R21, R39, UR17, -R19 ;  /* 0x0000001127157c23 */ /* 0x004fe20008000813 */
[----:B-----5:R-:W-:Y:S01]  /*32e0*/  @!P2 FMUL R30, R30, R30 ;  /* 0x0000001e1e1ea220 */ /* 0x020fe20000400000 */
[----:B------:R-:W-:Y:S01]  /*32f0*/  FSETP.GEU.AND P2, PT, R20, -126, PT ;  /* 0xc2fc00001400780b */ /* 0x000fe20003f4e000 */
[----:B------:R1:W2:Y:S01]  /*3300*/  MUFU.EX2 R34, R22 ;  /* 0x0000001600227308 */ /* 0x0002a20000000800 */
[----:B------:R-:W-:Y:S02]  /*3310*/  FADD R19, R29, R12 ;  /* 0x0000000c1d137221 */ /* 0x000fe40000000000 */
[----:B------:R-:W-:Y:S01]  /*3320*/  @!P3 FMUL R26, R26, 0.5 ;  /* 0x3f0000001a1ab820 */ /* 0x000fe20000400000 */
[----:B------:R-:W-:Y:S01]  /*3330*/  F2FP.BF16.F32.PACK_AB R25, R30, R27 ;  /* 0x0000001b1e19723e */ /* 0x000fe200000010ff */
[----:B---3--:R-:W-:Y:S01]  /*3340*/  @!P4 FMUL R31, R31, R31 ;  /* 0x0000001f1f1fc220 */ /* 0x008fe20000400000 */
[----:B------:R-:W-:-:S02]  /*3350*/  FSETP.GEU.AND P4, PT, R21, -126, PT ;  /* 0xc2fc00001500780b */ /* 0x000fc40003f8e000 */
[----:B------:R-:W3:Y:S01]  /*3360*/  MUFU.EX2 R35, R23 ;  /* 0x0000001700237308 */ /* 0x000ee20000000800 */
[----:B-1----:R-:W-:-:S03]  /*3370*/  FADD R22, R37, R16 ;  /* 0x0000001025167221 */ /* 0x002fc60000000000 */
[----:B------:R-:W-:Y:S01]  /*3380*/  @!P2 FMUL R20, R20, 0.5 ;  /* 0x3f0000001414a820 */ /* 0x000fe20000400000 */
[----:B------:R-:W-:-:S03]  /*3390*/  FADD R22, R19, R22 ;  /* 0x0000001613167221 */ /* 0x000fc60000000000 */
[----:B------:R1:W4:Y:S01]  /*33a0*/  MUFU.EX2 R38, R26 ;  /* 0x0000001a00267308 */ /* 0x0003220000000800 */
[----:B--2---:R-:W-:Y:S01]  /*33b0*/  @!P6 FMUL R34, R34, R34 ;  /* 0x000000222222e220 */ /* 0x004fe20000400000 */
[----:B------:R-:W-:Y:S01]  /*33c0*/  FSETP.GEU.AND P6, PT, R42, -126, PT ;  /* 0xc2fc00002a00780b */ /* 0x000fe20003fce000 */
[----:B------:R-:W-:-:S05]  /*33d0*/  @!P4 FMUL R21, R21, 0.5 ;  /* 0x3f0000001515c820 */ /* 0x000fca0000400000 */
[----:B------:R2:W5:Y:S01]  /*33e0*/  MUFU.EX2 R39, R20 ;  /* 0x0000001400277308 */ /* 0x0005620000000800 */
[----:B---3--:R-:W-:Y:S01]  /*33f0*/  @!P5 FMUL R35, R35, R35 ;  /* 0x000000232323d220 */ /* 0x008fe20000400000 */
[----:B------:R-:W-:Y:S01]  /*3400*/  FSETP.GEU.AND P5, PT, R43, -126, PT ;  /* 0xc2fc00002b00780b */ /* 0x000fe20003fae000 */
[----:B-1----:R-:W-:Y:S01]  /*3410*/  FMUL R26, R18, UR17 ;  /* 0x00000011121a7c20 */ /* 0x002fe20008400000 */
[----:B------:R-:W-:-:S03]  /*3420*/  FADD R18, R33, R14 ;  /* 0x0000000e21127221 */ /* 0x000fc60000000000 */
[----:B------:R-:W-:Y:S01]  /*3430*/  @!P6 FMUL R42, R42, 0.5 ;  /* 0x3f0000002a2ae820 */ /* 0x000fe20000400000 */
[----:B------:R1:W3:Y:S01]  /*3440*/  MUFU.EX2 R40, R21 ;  /* 0x0000001500287308 */ /* 0x0002e20000000800 */
[----:B----4-:R-:W-:Y:S01]  /*3450*/  @!P3 FMUL R38, R38, R38 ;  /* 0x000000262626b220 */ /* 0x010fe20000400000 */
[----:B------:R-:W-:Y:S01]  /*3460*/  FSETP.GEU.AND P3, PT, R46, -126, PT ;  /* 0xc2fc00002e00780b */ /* 0x000fe20003f6e000 */
[----:B------:R-:W-:Y:S01]  /*3470*/  FADD R23, R9, R18 ;  /* 0x0000001209177221 */ /* 0x000fe20000000000 */
[----:B--2---:R-:W-:Y:S01]  /*3480*/  FADD R20, R32, R17 ;  /* 0x0000001120147221 */ /* 0x004fe20000000000 */
[----:B------:R-:W-:Y:S02]  /*3490*/  FADD R18, R28, R15 ;  /* 0x0000000f1c127221 */ /* 0x000fe40000000000 */
[----:B------:R-:W-:Y:S01]  /*34a0*/  @!P5 FMUL R43, R43, 0.5 ;  /* 0x3f0000002b2bd820 */ /* 0x000fe20000400000 */
[----:B------:R-:W2:Y:S01]  /*34b0*/  MUFU.EX2 R42, R42 ;  /* 0x0000002a002a7308 */ /* 0x000ea20000000800 */
[----:B-----5:R-:W-:Y:S01]  /*34c0*/  @!P2 FMUL R39, R39, R39 ;  /* 0x000000272727a220 */ /* 0x020fe20000400000 */
[----:B------:R-:W-:Y:S01]  /*34d0*/  FSETP.GEU.AND P2, PT, R47, -126, PT ;  /* 0xc2fc00002f00780b */ /* 0x000fe20003f4e000 */
[----:B-1----:R-:W-:Y:S01]  /*34e0*/  FADD R21, R36, R7 ;  /* 0x0000000724157221 */ /* 0x002fe20000000000 */
[----:B------:R-:W-:Y:S01]  /*34f0*/  FADD R11, R11, R20 ;  /* 0x000000140b0b7221 */ /* 0x000fe20000000000 */
[----:B------:R-:W-:-:S02]  /*3500*/  FADD R22, R23, R22 ;  /* 0x0000001617167221 */ /* 0x000fc40000000000 */
[----:B------:R-:W-:Y:S01]  /*3510*/  @!P3 FMUL R46, R46, 0.5 ;  /* 0x3f0000002e2eb820 */ /* 0x000fe20000400000 */
[----:B------:R-:W1:Y:S01]  /*3520*/  MUFU.EX2 R43, R43 ;  /* 0x0000002b002b7308 */ /* 0x000e620000000800 */
[----:B---3--:R-:W-:Y:S01]  /*3530*/  @!P4 FMUL R40, R40, R40 ;  /* 0x000000282828c220 */ /* 0x008fe20000400000 */
[----:B------:R-:W-:Y:S01]  /*3540*/  FSETP.GEU.AND P4, PT, R50, -126, PT ;  /* 0xc2fc00003200780b */ /* 0x000fe20003f8e000 */
[----:B------:R-:W-:-:S04]  /*3550*/  FADD R18, R18, R21 ;  /* 0x0000001512127221 */ /* 0x000fc80000000000 */
[----:B------:R-:W-:Y:S01]  /*3560*/  @!P2 FMUL R47, R47, 0.5 ;  /* 0x3f0000002f2fa820 */ /* 0x000fe20000400000 */
[----:B------:R-:W3:Y:S01]  /*3570*/  MUFU.EX2 R46, R46 ;  /* 0x0000002e002e7308 */ /* 0x000ee20000000800 */
[----:B--2---:R-:W-:Y:S01]  /*3580*/  @!P6 FMUL R42, R42, R42 ;  /* 0x0000002a2a2ae220 */ /* 0x004fe20000400000 */
[----:B------:R-:W-:Y:S01]  /*3590*/  FSETP.GEU.AND P6, PT, R51, -126, PT ;  /* 0xc2fc00003300780b */ /* 0x000fe20003fce000 */
[----:B------:R-:W-:Y:S02]  /*35a0*/  FADD R11, R11, R18 ;  /* 0x000000120b0b7221 */ /* 0x000fe40000000000 */
[----:B------:R-:W-:Y:S01]  /*35b0*/  FADD R19, R27, R42 ;  /* 0x0000002a1b137221 */ /* 0x000fe20000000000 */
[----:B------:R-:W-:Y:S01]  /*35c0*/  F2FP.BF16.F32.PACK_AB R27, R34, R31 ;  /* 0x0000001f221b723e */ /* 0x000fe200000010ff */
[----:B------:R-:W-:Y:S01]  /*35d0*/  @!P4 FMUL R50, R50, 0.5 ;  /* 0x3f0000003232c820 */ /* 0x000fe20000400000 */
[----:B------:R-:W2:Y:S01]  /*35e0*/  MUFU.EX2 R47, R47 ;  /* 0x0000002f002f7308 */ /* 0x000ea20000000800 */
[----:B-1----:R-:W-:Y:S01]  /*35f0*/  @!P5 FMUL R43, R43, R43 ;  /* 0x0000002b2b2bd220 */ /* 0x002fe20000400000 */
[----:B------:R-:W-:Y:S01]  /*3600*/  FSETP.GEU.AND P5, PT, R54, -126, PT ;  /* 0xc2fc00003600780b */ /* 0x000fe20003fae000 */
[----:B------:R-:W-:Y:S01]  /*3610*/  FADD R22, R11, R22 ;  /* 0x000000160b167221 */ /* 0x000fe20000000000 */
[----:B------:R-:W-:Y:S01]  /*3620*/  SHF.L.U32 R11, R72, 0x1f, RZ ;  /* 0x0000001f480b7819 */ /* 0x000fe200000006ff */
[----:B------:R-:W-:Y:S01]  /*3630*/  FADD R20, R30, R43 ;  /* 0x0000002b1e147221 */ /* 0x000fe20000000000 */
[----:B------:R-:W-:Y:S01]  /*3640*/  F2FP.BF16.F32.PACK_AB R30, R37, R36 ;  /* 0x00000024251e723e */ /* 0x000fe200000010ff */
[----:B------:R-:W-:Y:S01]  /*3650*/  @!P6 FMUL R51, R51, 0.5 ;  /* 0x3f0000003333e820 */ /* 0x000fe20000400000 */
[----:B------:R-:W1:Y:S01]  /*3660*/  MUFU.EX2 R50, R50 ;  /* 0x0000003200327308 */ /* 0x000e620000000800 */
[----:B---3--:R-:W-:Y:S01]  /*3670*/  @!P3 FMUL R46, R46, R46 ;  /* 0x0000002e2e2eb220 */ /* 0x008fe20000400000 */
[----:B------:R-:W-:-:S02]  /*3680*/  FSETP.GEU.AND P3, PT, R55, -126, PT ;  /* 0xc2fc00003700780b */ /* 0x000fc40003f6e000 */
[----:B------:R-:W-:Y:S01]  /*3690*/  F2FP.BF16.F32.PACK_AB R36, R14, R17 ;  /* 0x000000110e24723e */ /* 0x000fe200000010ff */
[----:B------:R-:W-:Y:S01]  /*36a0*/  FADD R21, R31, R46 ;  /* 0x0000002e1f157221 */ /* 0x000fe20000000000 */
[----:B------:R-:W-:Y:S01]  /*36b0*/  F2FP.BF16.F32.PACK_AB R31, R40, R39 ;  /* 0x00000027281f723e */ /* 0x000fe200000010ff */
[----:B------:R-:W-:Y:S01]  /*36c0*/  @!P5 FMUL R54, R54, 0.5 ;  /* 0x3f0000003636d820 */ /* 0x000fe20000400000 */
[----:B------:R-:W3:Y:S01]  /*36d0*/  MUFU.EX2 R51, R51 ;  /* 0x0000003300337308 */ /* 0x000ee20000000800 */
[----:B--2---:R-:W-:Y:S01]  /*36e0*/  @!P2 FMUL R47, R47, R47 ;  /* 0x0000002f2f2fa220 */ /* 0x004fe20000400000 */
[----:B------:R-:W-:-:S03]  /*36f0*/  FSETP.GEU.AND P2, PT, R8, -126, PT ;  /* 0xc2fc00000800780b */ /* 0x000fc60003f4e000 */
[----:B------:R-:W-:Y:S01]  /*3700*/  FADD R41, R34, R47 ;  /* 0x0000002f22297221 */ /* 0x000fe20000000000 */
[----:B------:R-:W-:Y:S01]  /*3710*/  F2FP.BF16.F32.PACK_AB R34, R12, R15 ;  /* 0x0000000f0c22723e */ /* 0x000fe200000010ff */
[----:B------:R-:W-:Y:S01]  /*3720*/  @!P3 FMUL R55, R55, 0.5 ;  /* 0x3f0000003737b820 */ /* 0x000fe20000400000 */
[----:B------:R-:W2:Y:S01]  /*3730*/  MUFU.EX2 R54, R54 ;  /* 0x0000003600367308 */ /* 0x000ea20000000800 */
[----:B-1----:R-:W-:Y:S01]  /*3740*/  @!P4 FMUL R50, R50, R50 ;  /* 0x000000323232c220 */ /* 0x002fe20000400000 */
[----:B------:R-:W-:-:S03]  /*3750*/  FSETP.GEU.AND P4, PT, R26, -126, PT ;  /* 0xc2fc00001a00780b */ /* 0x000fc60003f8e000 */
[----:B------:R-:W-:Y:S02]  /*3760*/  FADD R44, R35, R50 ;  /* 0x00000032232c7221 */ /* 0x000fe40000000000 */
[----:B------:R-:W-:Y:S01]  /*3770*/  @!P2 FMUL R8, R8, 0.5 ;  /* 0x3f0000000808a820 */ /* 0x000fe20000400000 */
[----:B------:R-:W1:Y:S01]  /*3780*/  MUFU.EX2 R55, R55 ;  /* 0x0000003700377308 */ /* 0x000e620000000800 */
[----:B---3--:R-:W-:Y:S01]  /*3790*/  @!P6 FMUL R51, R51, R51 ;  /* 0x000000333333e220 */ /* 0x008fe20000400000 */
[----:B------:R-:W-:-:S03]  /*37a0*/  FADD R19, R19, R44 ;  /* 0x0000002c13137221 */ /* 0x000fc60000000000 */
[----:B------:R-:W-:Y:S01]  /*37b0*/  FADD R45, R38, R51 ;  /* 0x00000033262d7221 */ /* 0x000fe20000000000 */
[----:B------:R-:W-:Y:S01]  /*37c0*/  F2FP.BF16.F32.PACK_AB R37, R51, R50 ;  /* 0x000000323325723e */ /* 0x000fe200000010ff */
[----:B------:R-:W-:Y:S01]  /*37d0*/  @!P4 FMUL R26, R26, 0.5 ;  /* 0x3f0000001a1ac820 */ /* 0x000fe20000400000 */
[----:B------:R-:W3:Y:S01]  /*37e0*/  MUFU.EX2 R9, R8 ;  /* 0x0000000800097308 */ /* 0x000ee20000000800 */
[----:B--2---:R-:W-:Y:S01]  /*37f0*/  @!P5 FMUL R54, R54, R54 ;  /* 0x000000363636d220 */ /* 0x004fe20000400000 */
[----:B------:R-:W-:-:S06]  /*3800*/  FADD R20, R20, R45 ;  /* 0x0000002d14147221 */ /* 0x000fcc0000000000 */
[----:B------:R2:W4:Y:S01]  /*3810*/  MUFU.EX2 R8, R26 ;  /* 0x0000001a00087308 */ /* 0x0005220000000800 */
[----:B-1----:R-:W-:-:S04]  /*3820*/  @!P3 FMUL R55, R55, R55 ;  /* 0x000000373737b220 */ /* 0x002fc80000400000 */
[----:B------:R-:W-:Y:S01]  /*3830*/  FADD R48, R40, R55 ;  /* 0x0000003728307221 */ /* 0x000fe20000000000 */
[----:B--2---:R-:W-:-:S03]  /*3840*/  FADD R26, R39, R54 ;  /* 0x00000036271a7221 */ /* 0x004fc60000000000 */
[----:B------:R-:W-:Y:S01]  /*3850*/  FADD R41, R41, R48 ;  /* 0x0000003029297221 */ /* 0x000fe20000000000 */
[----:B---3--:R-:W-:Y:S01]  /*3860*/  @!P2 FMUL R9, R9, R9 ;  /* 0x000000090909a220 */ /* 0x008fe20000400000 */
[----:B------:R1:W2:Y:S01]  /*3870*/  SYNCS.PHASECHK.TRANS64.TRYWAIT P2, [UR6+0x7000], R11 ;  /* 0x0070000bff0075a7 */ /* 0x0002a20008040146 */
[----:B------:R-:W-:Y:S01]  /*3880*/  FADD R26, R21, R26 ;  /* 0x0000001a151a7221 */ /* 0x000fe20000000000 */
[----:B------:R-:W-:Y:S01]  /*3890*/  FADD R20, R20, R41 ;  /* 0x0000002914147221 */ /* 0x000fe20000000000 */
[----:B------:R-:W-:Y:S01]  /*38a0*/  FFMA R2, R9, R2, R22 ;  /* 0x0000000209027223 */ /* 0x000fe20000000016 */
[-C--:B------:R-:W-:Y:S01]  /*38b0*/  FMUL R56, R56, R9.reuse ;  /* 0x0000000938387220 */ /* 0x080fe20000400000 */
[----:B------:R-:W-:Y:S01]  /*38c0*/  FADD R19, R19, R26 ;  /* 0x0000001a13137221 */ /* 0x000fe20000000000 */
[----:B----4-:R-:W-:Y:S01]  /*38d0*/  @!P4 FMUL R8, R8, R8 ;  /* 0x000000080808c220 */ /* 0x010fe20000400000 */
[----:B------:R-:W-:Y:S01]  /*38e0*/  F2FP.BF16.F32.PACK_AB R26, R29, R28 ;  /* 0x0000001c1d1a723e */ /* 0x000fe200000010ff */
[-C--:B------:R-:W-:Y:S01]  /*38f0*/  FMUL R57, R57, R9.reuse ;  /* 0x0000000939397220 */ /* 0x080fe20000400000 */
[----:B------:R-:W-:Y:S01]  /*3900*/  FADD R19, R19, R20 ;  /* 0x0000001413137221 */ /* 0x000fe20000000000 */
[----:B------:R-:W-:Y:S01]  /*3910*/  F2FP.BF16.F32.PACK_AB R28, R33, R32 ;  /* 0x00000020211c723e */ /* 0x000fe200000010ff */
[----:B------:R-:W-:Y:S01]  /*3920*/  FMUL R60, R60, R9 ;  /* 0x000000093c3c7220 */ /* 0x000fe20000400000 */
[----:B------:R-:W-:Y:S01]  /*3930*/  F2FP.BF16.F32.PACK_AB R29, R38, R35 ;  /* 0x00000023261d723e */ /* 0x000fe200000010ff */
[----:B------:R-:W-:Y:S01]  /*3940*/  FFMA R5, R8, R5, R19 ;  /* 0x0000000508057223 */ /* 0x000fe20000000013 */
[-C--:B------:R-:W-:Y:S01]  /*3950*/  FMUL R61, R61, R9.reuse ;  /* 0x000000093d3d7220 */ /* 0x080fe20000400000 */
[-C--:B------:R-:W-:Y:S01]  /*3960*/  FMUL R64, R64, R9.reuse ;  /* 0x0000000940407220 */ /* 0x080fe20000400000 */
[-C--:B------:R-:W-:Y:S01]  /*3970*/  FMUL R65, R65, R9.reuse ;  /* 0x0000000941417220 */ /* 0x080fe20000400000 */
[-C--:B------:R-:W-:Y:S01]  /*3980*/  FMUL R68, R68, R9.reuse ;  /* 0x0000000944447220 */ /* 0x080fe20000400000 */
[----:B------:R-:W-:Y:S01]  /*3990*/  FMUL R69, R69, R9 ;  /* 0x0000000945457220 */ /* 0x000fe20000400000 */
[-C--:B------:R-:W-:Y:S01]  /*39a0*/  FMUL R58, R58, R8.reuse ;  /* 0x000000083a3a7220 */ /* 0x080fe20000400000 */
[-C--:B------:R-:W-:Y:S01]  /*39b0*/  FMUL R59, R59, R8.reuse ;  /* 0x000000083b3b7220 */ /* 0x080fe20000400000 */
[-C--:B------:R-:W-:Y:S01]  /*39c0*/  FMUL R62, R62, R8.reuse ;  /* 0x000000083e3e7220 */ /* 0x080fe20000400000 */
[-C--:B------:R-:W-:Y:S01]  /*39d0*/  FMUL R63, R63, R8.reuse ;  /* 0x000000083f3f7220 */ /* 0x080fe20000400000 */
[-C--:B------:R-:W-:Y:S01]  /*39e0*/  FMUL R66, R66, R8.reuse ;  /* 0x0000000842427220 */ /* 0x080fe20000400000 */
[-C--:B------:R-:W-:Y:S01]  /*39f0*/  FMUL R67, R67, R8.reuse ;  /* 0x0000000843437220 */ /* 0x080fe20000400000 */
[-C--:B------:R-:W-:Y:S01]  /*3a00*/  FMUL R70, R70, R8.reuse ;  /* 0x0000000846467220 */ /* 0x080fe20000400000 */
[----:B------:R-:W-:Y:S01]  /*3a10*/  FMUL R71, R71, R8 ;  /* 0x0000000847477220 */ /* 0x000fe20000400000 */
[----:B------:R-:W-:-:S02]  /*3a20*/  F2FP.BF16.F32.PACK_AB R32, R10, R13 ;  /* 0x0000000d0a20723e */ /* 0x000fc400000010ff */
[----:B------:R-:W-:Y:S02]  /*3a30*/  F2FP.BF16.F32.PACK_AB R33, R43, R42 ;  /* 0x0000002a2b21723e */ /* 0x000fe400000010ff */
[----:B------:R-:W-:Y:S02]  /*3a40*/  F2FP.BF16.F32.PACK_AB R35, R47, R46 ;  /* 0x0000002e2f23723e */ /* 0x000fe400000010ff */
[----:B------:R-:W-:Y:S01]  /*3a50*/  F2FP.BF16.F32.PACK_AB R38, R16, R7 ;  /* 0x000000071026723e */ /* 0x000fe200000010ff */
[----:B-1----:R-:W-:Y:S06]  /*3a60*/  @!P0 BRA `(.L_x_27) ;  /* 0x0000000000048947 */ /* 0x002fec0003800000 */
[----:B------:R-:W-:Y:S01]  /*3a70*/  BPT.TRAP 0x1 ;  /* 0x000000040000795c */ /* 0x000fe20000300000 */
.L_x_27:
[----:B--2---:R-:W-:Y:S05]  /*3a80*/  @P2 BRA `(.L_x_28) ;  /* 0x0000000000082947 */ /* 0x004fea0003800000 */
[----:B------:R-:W1:Y:S02]  /*3a90*/  SYNCS.PHASECHK.TRANS64.TRYWAIT P2, [UR6+0x7000], R11 ;  /* 0x0070000bff0075a7 */ /* 0x000e640008040146 */
[----:B-1----:R-:W-:Y:S05]  /*3aa0*/  @!P2 BRA `(.L_x_29) ;  /* 0x000000400024a947 */ /* 0x002fea0003800000 */
.L_x_28:
[----:B------:R-:W-:Y:S01]  /*3ab0*/  ULEA UR6, UR15, UR12, 0x8 ;  /* 0x0000000c0f067291 */ /* 0x000fe2000f8e403f */
[----:B------:R-:W-:Y:S01]  /*3ac0*/  WARPGROUP.ARRIVE ;  /* 0x00000000000079c5 */ /* 0x000fe20000000000 */
[----:B------:R-:W-:Y:S01]  /*3ad0*/  UMOV UR7, 0x80000020 ;  /* 0x8000002000077882 */ /* 0x000fe20000000000 */
[----:B------:R-:W-:Y:S01]  /*3ae0*/  UMOV UR11, 0x80000020 ;  /* 0x80000020000b7882 */ /* 0x000fe20000000000 */
[----:B------:R-:W-:Y:S01]  /*3af0*/  UIADD3 UR10, UR6, 0x40, URZ ;  /* 0x00000040060a7890 */ /* 0x000fe2000fffe03f */
[----:B------:R-:W-:-:S04]  /*3b00*/  F2FP.BF16.F32.PACK_AB R39, R55, R54 ;  /* 0x000000363727723e */ /* 0x000fc800000010ff */
[----:B------:R-:W-:Y:S01]  /*3b10*/  HGMMA.64x32x16.F32.BF16 R56, R24, gdesc[UR4].tnspB, R56, gsb0 ;  /* 0x4060000418387df0 */ /* 0x000fe20008001838 */
[----:B------:R-:W-:Y:S02]  /*3b20*/  UMOV UR7, 0x80000020 ;  /* 0x8000002000077882 */ /* 0x000fe40000000000 */
[----:B------:R-:W-:Y:S02]  /*3b30*/  WARPGROUP.DEPBAR.LE gsb0, 0x0 ;  /* 0x00008000000079c5 */ /* 0x000fe40000010000 */
[----:B------:R-:W-:-:S06]  /*3b40*/  WARPGROUP.ARRIVE ;  /* 0x00000000000079c5 */ /* 0x000fcc0000000000 */
[----:B------:R-:W-:Y:S01]  /*3b50*/  HGMMA.64x32x16.F32.BF16 R56, R28, gdesc[UR8].tnspB, R56, gsb0 ;  /* 0x406000081c387df0 */ /* 0x000fe20008001838 */
[----:B------:R-:W-:Y:S01]  /*3b60*/  UIADD3 UR10, UR6, 0x80, URZ ;  /* 0x00000080060a7890 */ /* 0x000fe2000fffe03f */
[----:B------:R-:W-:Y:S01]  /*3b70*/  UMOV UR11, 0x80000020 ;  /* 0x80000020000b7882 */ /* 0x000fe20000000000 */
[----:B------:R-:W-:Y:S01]  /*3b80*/  UIADD3 UR6, UR6, 0xc0, URZ ;  /* 0x000000c006067890 */ /* 0x000fe2000fffe03f */
[----:B------:R-:W-:Y:S02]  /*3b90*/  WARPGROUP.DEPBAR.LE gsb0, 0x0 ;  /* 0x00008000000079c5 */ /* 0x000fe40000010000 */
[----:B------:R-:W-:-:S06]  /*3ba0*/  WARPGROUP.ARRIVE ;  /* 0x00000000000079c5 */ /* 0x000fcc0000000000 */
[----:B------:R-:W-:Y:S03]  /*3bb0*/  HGMMA.64x32x16.F32.BF16 R56, R32, gdesc[UR8].tnspB, R56, gsb0 ;  /* 0x4060000820387df0 */ /* 0x000fe60008001838 */
[----:B------:R-:W-:Y:S02]  /*3bc0*/  WARPGROUP.DEPBAR.LE gsb0, 0x0 ;  /* 0x00008000000079c5 */ /* 0x000fe40000010000 */
[----:B------:R-:W-:-:S06]  /*3bd0*/  WARPGROUP.ARRIVE ;  /* 0x00000000000079c5 */ /* 0x000fcc0000000000 */
[----:B------:R-:W-:Y:S03]  /*3be0*/  HGMMA.64x32x16.F32.BF16 R56, R36, gdesc[UR4].tnspB, R56, gsb0 ;  /* 0x4060000424387df0 */ /* 0x000fe60008001838 */
[----:B------:R-:W-:Y:S02]  /*3bf0*/  WARPGROUP.DEPBAR.LE gsb0, 0x0 ;  /* 0x00008000000079c5 */ /* 0x000fe40000010000 */
[----:B------:R-:W-:Y:S05]  /*3c00*/  @!P0 BRA `(.L_x_30) ;  /* 0x0000000000048947 */ /* 0x000fea0003800000 */
[----:B------:R-:W-:Y:S01]  /*3c10*/  BPT.TRAP 0x1 ;  /* 0x000000040000795c */ /* 0x000fe20000300000 */
.L_x_30:
[----:B------:R-:W-:-:S04]  /*3c20*/  ULEA UR6, UR13, UR37, 0x3 ;  /* 0x000000250d067291 */ /* 0x000fc8000f8e183f */
[----:B------:R-:W-:-:S04]  /*3c30*/  UIADD3 UR6, UR6, 0x7028, URZ ;  /* 0x0000702806067890 */ /* 0x000fc8000fffe03f */
[----:B------:R-:W-:-:S09]  /*3c40*/  UPRMT UR6, URZ, 0x654, UR6 ;  /* 0x000006543f067896 */ /* 0x000fd20008000006 */
[----:B------:R-:W-:Y:S01]  /*3c50*/  SYNCS.ARRIVE.TRANS64.RED.A1T0 RZ, [UR6], RZ ;  /* 0x000000ffffff79a7 */ /* 0x000fe20008100406 */
[----:B------:R-:W-:Y:S05]  /*3c60*/  @P1 BRA `(.L_x_31) ;  /* 0x0000000000041947 */ /* 0x000fea0003800000 */
[----:B------:R-:W-:Y:S01]  /*3c70*/  BPT.TRAP 0x1 ;  /* 0x000000040000795c */ /* 0x000fe20000300000 */
.L_x_31:
[----:B------:R-:W-:-:S04]  /*3c80*/  UIADD3 UR13, UR13, 0x1, URZ ;  /* 0x000000010d0d7890 */ /* 0x000fc8000fffe03f */
[----:B------:R-:W-:-:S04]  /*3c90*/  UISETP.NE.AND UP0, UPT, UR13, 0x5, UPT ;  /* 0x000000050d00788c */ /* 0x000fc8000bf05270 */
[----:B------:R-:W-:Y:S01]  /*3ca0*/  USEL UR13, UR13, URZ, UP0 ;  /* 0x0000003f0d0d7287 */ /* 0x000fe20008000000 */
[----:B------:R-:W-:Y:S11]  /*3cb0*/  @!P0 BRA `(.L_x_32) ;  /* 0x0000000000048947 */ /* 0x000ff60003800000 */
[----:B------:R-:W-:Y:S01]  /*3cc0*/  BPT.TRAP 0x1 ;  /* 0x000000040000795c */ /* 0x000fe20000300000 */
.L_x_32:
[----:B------:R-:W-:-:S04]  /*3cd0*/  ULEA UR6, UR13, UR37, 0x3 ;  /* 0x000000250d067291 */ /* 0x000fc8000f8e183f */
[----:B------:R-:W-:-:S04]  /*3ce0*/  UIADD3 UR6, UR6, 0x7028, URZ ;  /* 0x0000702806067890 */ /* 0x000fc8000fffe03f */
[----:B------:R-:W-:-:S09]  /*3cf0*/  UPRMT UR6, URZ, 0x654, UR6 ;  /* 0x000006543f067896 */ /* 0x000fd20008000006 */
[----:B------:R-:W-:Y:S01]  /*3d00*/  SYNCS.ARRIVE.TRANS64.RED.A1T0 RZ, [UR6], RZ ;  /* 0x000000ffffff79a7 */ /* 0x000fe20008100406 */
[----:B------:R-:W-:Y:S05]  /*3d10*/  @P1 BRA `(.L_x_33) ;  /* 0x0000000000041947 */ /* 0x000fea0003800000 */
[----:B------:R-:W-:Y:S01]  /*3d20*/  BPT.TRAP 0x1 ;  /* 0x000000040000795c */ /* 0x000fe20000300000 */
.L_x_33:
[----:B------:R-:W-:Y:S01]  /*3d30*/  UIADD3 UR15, UR15, 0x1, URZ ;  /* 0x000000010f0f7890 */ /* 0x000fe2000fffe03f */
[C---:B------:R-:W-:Y:S01]  /*3d40*/  ISETP.GT.AND P2, PT, R3.reuse, 0x2, PT ;  /* 0x000000020300780c */ /* 0x040fe20003f44270 */
[----:B------:R-:W-:Y:S01]  /*3d50*/  UIADD3 UR13, UR13, 0x1, URZ ;  /* 0x000000010d0d7890 */ /* 0x000fe2000fffe03f */
[----:B------:R-:W-:Y:S01]  /*3d60*/  IADD3 R3, R3, -0x1, RZ ;  /* 0xffffffff03037810 */ /* 0x000fe20007ffe0ff */
[----:B------:R-:W-:Y:S01]  /*3d70*/  UISETP.NE.AND UP2, UPT, UR15, 0x5, UPT ;  /* 0x000000050f00788c */ /* 0x000fe2000bf45270 */
[----:B------:R-:W-:Y:S01]  /*3d80*/  VIADD R0, R0, 0x40 ;  /* 0x0000004000007836 */ /* 0x000fe20000000000 */
[----:B------:R-:W-:Y:S01]  /*3d90*/  UISETP.NE.AND UP0, UPT, UR13, 0x5, UPT ;  /* 0x000000050d00788c */ /* 0x000fe2000bf05270 */
[----:B------:R-:W-:Y:S01]  /*3da0*/  IMAD.MOV.U32 R9, RZ, RZ, R4 ;  /* 0x000000ffff097224 */ /* 0x000fe200078e0004 */
[----:B------:R-:W-:Y:S01]  /*3db0*/  USEL UR6, URZ, 0x1, UP2 ;  /* 0x000000013f067887 */ /* 0x000fe20009000000 */
[----:B-1----:R-:W-:Y:S01]  /*3dc0*/  IMAD.MOV.U32 R11, RZ, RZ, R6 ;  /* 0x000000ffff0b7224 */ /* 0x002fe200078e0006 */
[----:B------:R-:W-:-:S02]  /*3dd0*/  USEL UR13, UR13, URZ, UP0 ;  /* 0x0000003f0d0d7287 */ /* 0x000fc40008000000 */
[----:B------:R-:W-:Y:S02]  /*3de0*/  USEL UR15, UR15, URZ, UP2 ;  /* 0x0000003f0f0f7287 */ /* 0x000fe40009000000 */
[----:B------:R-:W-:Y:S01]  /*3df0*/  LOP3.LUT R7, R72, UR6, RZ, 0x3c, !PT ;  /* 0x0000000648077c12 */ /* 0x000fe2000f8e3cff */
[----:B------:R-:W-:Y:S09]  /*3e00*/  @P2 BRA `(.L_x_34) ;  /* 0xffffffe800442947 */ /* 0x000ff2000383ffff */
.L_x_23:
[----:B------:R-:W-:-:S13]  /*3e10*/  ISETP.GE.AND P2, PT, R3, 0x1, PT ;  /* 0x000000010300780c */ /* 0x000fda0003f46270 */
[----:B------:R-:W-:Y:S05]  /*3e20*/  @!P2 BRA `(.L_x_35) ;  /* 0x0000001800cca947 */ /* 0x000fea0003800000 */
[----:B------:R-:W-:Y:S01]  /*3e30*/  MOV R8, R4 ;  /* 0x0000000400087202 */ /* 0x000fe20000000f00 */
[----:B------:R-:W-:Y:S01]  /*3e40*/  IMAD.MOV.U32 R9, RZ, RZ, R6 ;  /* 0x000000ffff097224 */ /* 0x000fe200078e0006 */
[----:B------:R-:W-:Y:S01]  /*3e50*/  ULDC UR17, c[0x0][0x28c] ;  /* 0x0000a30000117ab9 */ /* 0x000fe20000000800 */
[----:B------:R-:W-:-:S05]  /*3e60*/  ULDC UR18, c[0x0][0x604] ;  /* 0x0001810000127ab9 */ /* 0x000fca0000000800 */
.L_x_46:
[----:B------:R-:W-:Y:S05]  /*3e70*/  @!P0 BRA `(.L_x_36) ;  /* 0x0000000000048947 */ /* 0x000fea0003800000 */
[----:B------:R-:W-:Y:S01]  /*3e80*/  BPT.TRAP 0x1 ;  /* 0x000000040000795c */ /* 0x000fe20000300000 */
.L_x_36:
[----:B------:R-:W-:Y:S01]  /*3e90*/  ULEA UR6, UR15, UR37, 0x3 ;  /* 0x000000250f067291 */ /* 0x000fe2000f8e183f */
[----:B------:R-:W-:-:S08]  /*3ea0*/  SHF.L.U32 R4, R7, 0x1f, RZ ;  /* 0x0000001f07047819 */ /* 0x000fd000000006ff */
[----:B------:R-:W1:Y:S02]  /*3eb0*/  SYNCS.PHASECHK.TRANS64.TRYWAIT P2, [UR6+0x7000], R4 ;  /* 0x00700004ff0075a7 */ /* 0x000e640008040146 */
[----:B-1----:R-:W-:Y:S05]  /*3ec0*/  @!P2 BRA `(.L_x_37) ;  /* 0x0000003c0034a947 */ /* 0x002fea0003800000 */
.L_x_104:
        /* <DEDUP_REMOVED lines=17> */
.L_x_38:
[C---:B-1----:R-:W-:Y:S01]  /*3fe0*/  VIADD R4, R0.reuse, 0x1 ;  /* 0x0000000100047836 */ /* 0x042fe20000000000 */
[C---:B------:R-:W-:Y:S01]  /*3ff0*/  ISETP.GE.AND P5, PT, R0.reuse, UR17, PT ;  /* 0x0000001100007c0c */ /* 0x040fe2000bfa6270 */
[C---:B------:R-:W-:Y:S01]  /*4000*/  VIADD R6, R0.reuse, 0x8 ;  /* 0x0000000800067836 */ /* 0x040fe20000000000 */
[----:B------:R-:W-:Y:S01]  /*4010*/  IADD3 R10, R0, 0x9, RZ ;  /* 0x00000009000a7810 */ /* 0x000fe20007ffe0ff */
[----:B------:R-:W-:Y:S01]  /*4020*/  ULEA UR6, UR15, UR37, 0x3 ;  /* 0x000000250f067291 */ /* 0x000fe2000f8e183f */
[----:B------:R-:W-:Y:S01]  /*4030*/  ISETP.GE.AND P6, PT, R4, UR17, PT ;  /* 0x0000001104007c0c */ /* 0x000fe2000bfc6270 */
[----:B------:R-:W-:Y:S01]  /*4040*/  VIADD R4, R0, 0x10 ;  /* 0x0000001000047836 */ /* 0x000fe20000000000 */
[----:B------:R-:W-:Y:S02]  /*4050*/  FSEL R26, R26, -INF , !P5 ;  /* 0xff8000001a1a7808 */ /* 0x000fe40006800000 */
[----:B------:R-:W-:Y:S02]  /*4060*/  FSEL R11, R24, -INF , !P5 ;  /* 0xff800000180b7808 */ /* 0x000fe40006800000 */
[----:B------:R-:W-:Y:S01]  /*4070*/  ISETP.GE.AND P4, PT, R4, UR17, PT ;  /* 0x0000001104007c0c */ /* 0x000fe2000bf86270 */
[----:B------:R-:W-:Y:S01]  /*4080*/  VIADD R4, R0, 0x11 ;  /* 0x0000001100047836 */ /* 0x000fe20000000000 */
[----:B------:R-:W-:Y:S01]  /*4090*/  ISETP.GE.AND P3, PT, R6, UR17, PT ;  /* 0x0000001106007c0c */ /* 0x000fe2000bf66270 */
[----:B------:R-:W-:Y:S01]  /*40a0*/  VIADD R6, R0, 0x18 ;  /* 0x0000001800067836 */ /* 0x000fe20000000000 */
[----:B------:R-:W-:-:S02]  /*40b0*/  FSEL R27, R27, -INF , !P6 ;  /* 0xff8000001b1b7808 */ /* 0x000fc40007000000 */
[----:B------:R-:W-:Y:S02]  /*40c0*/  ISETP.GE.AND P5, PT, R4, UR17, PT ;  /* 0x0000001104007c0c */ /* 0x000fe4000bfa6270 */
[----:B------:R-:W-:Y:S02]  /*40d0*/  FMNMX R4, R26, R9, !PT ;  /* 0x000000091a047209 */ /* 0x000fe40007800000 */
[----:B------:R-:W-:Y:S01]  /*40e0*/  ISETP.GE.AND P2, PT, R10, UR17, PT ;  /* 0x000000110a007c0c */ /* 0x000fe2000bf46270 */
[----:B------:R-:W-:Y:S01]  /*40f0*/  VIADD R10, R0, 0x28 ;  /* 0x00000028000a7836 */ /* 0x000fe20000000000 */
[----:B------:R-:W-:Y:S02]  /*4100*/  FSEL R30, R30, -INF , !P3 ;  /* 0xff8000001e1e7808 */ /* 0x000fe40005800000 */
[----:B------:R-:W-:Y:S02]  /*4110*/  FMNMX R13, R27, R4, !PT ;  /* 0x000000041b0d7209 */ /* 0x000fe40007800000 */
[----:B------:R-:W-:-:S02]  /*4120*/  FSEL R25, R25, -INF , !P6 ;  /* 0xff80000019197808 */ /* 0x000fc40007000000 */
[----:B------:R-:W-:Y:S02]  /*4130*/  ISETP.GE.AND P6, PT, R6, UR17, PT ;  /* 0x0000001106007c0c */ /* 0x000fe4000bfc6270 */
[----:B------:R-:W-:Y:S02]  /*4140*/  IADD3 R6, R0, 0x19, RZ ;  /* 0x0000001900067810 */ /* 0x000fe40007ffe0ff */
[----:B------:R-:W-:Y:S02]  /*4150*/  FSEL R31, R31, -INF , !P2 ;  /* 0xff8000001f1f7808 */ /* 0x000fe40005000000 */
[----:B------:R-:W-:Y:S02]  /*4160*/  FMNMX R4, R30, R13, !PT ;  /* 0x0000000d1e047209 */ /* 0x000fe40007800000 */
[----:B------:R-:W-:Y:S02]  /*4170*/  FSEL R28, R28, -INF , !P3 ;  /* 0xff8000001c1c7808 */ /* 0x000fe40005800000 */
[----:B------:R-:W-:Y:S01]  /*4180*/  ISETP.GE.AND P3, PT, R6, UR17, PT ;  /* 0x0000001106007c0c */ /* 0x000fe2000bf66270 */
[----:B------:R-:W-:Y:S01]  /*4190*/  VIADD R6, R0, 0x20 ;  /* 0x0000002000067836 */ /* 0x000fe20000000000 */
[----:B------:R-:W-:-:S02]  /*41a0*/  FSEL R34, R34, -INF , !P4 ;  /* 0xff80000022227808 */ /* 0x000fc40006000000 */
[----:B------:R-:W-:Y:S02]  /*41b0*/  FMNMX R13, R31, R4, !PT ;  /* 0x000000041f0d7209 */ /* 0x000fe40007800000 */
        /* <DEDUP_REMOVED lines=8> */
[----:B------:R-:W-:Y:S02]  /*4240*/  ISETP.GE.AND P5, PT, R6, UR17, PT ;  /* 0x0000001106007c0c */ /* 0x000fe4000bfa6270 */
[----:B------:R-:W-:Y:S02]  /*4250*/  FSEL R39, R39, -INF , !P3 ;  /* 0xff80000027277808 */ /* 0x000fe40005800000 */
[----:B------:R-:W-:Y:S02]  /*4260*/  FMNMX R4, R38, R13, !PT ;  /* 0x0000000d26047209 */ /* 0x000fe40007800000 */
[----:B------:R-:W-:-:S02]  /*4270*/  IADD3 R6, R0, 0x29, RZ ;  /* 0x0000002900067810 */ /* 0x000fc40007ffe0ff */
[----:B------:R-:W-:Y:S02]  /*4280*/  FSEL R36, R36, -INF , !P6 ;  /* 0xff80000024247808 */ /* 0x000fe40007000000 */
[----:B------:R-:W-:Y:S02]  /*4290*/  FSEL R42, R42, -INF , !P2 ;  /* 0xff8000002a2a7808 */ /* 0x000fe40005000000 */
[----:B------:R-:W-:Y:S02]  /*42a0*/  FMNMX R13, R39, R4, !PT ;  /* 0x00000004270d7209 */ /* 0x000fe40007800000 */
[----:B------:R-:W-:Y:S01]  /*42b0*/  ISETP.GE.AND P6, PT, R6, UR17, PT ;  /* 0x0000001106007c0c */ /* 0x000fe2000bfc6270 */
[----:B------:R-:W-:Y:S01]  /*42c0*/  VIADD R6, R0, 0x30 ;  /* 0x0000003000067836 */ /* 0x000fe20000000000 */
[----:B------:R-:W-:Y:S02]  /*42d0*/  FSEL R32, R32, -INF , !P4 ;  /* 0xff80000020207808 */ /* 0x000fe40006000000 */
[----:B------:R-:W-:-:S02]  /*42e0*/  ISETP.GE.AND P4, PT, R10, UR17, PT ;  /* 0x000000110a007c0c */ /* 0x000fc4000bf86270 */
[----:B------:R-:W-:Y:S02]  /*42f0*/  FSEL R43, R43, -INF , !P5 ;  /* 0xff8000002b2b7808 */ /* 0x000fe40006800000 */
[----:B------:R-:W-:Y:S02]  /*4300*/  FMNMX R4, R42, R13, !PT ;  /* 0x0000000d2a047209 */ /* 0x000fe40007800000 */
[----:B------:R-:W-:Y:S02]  /*4310*/  FSEL R37, R37, -INF , !P3 ;  /* 0xff80000025257808 */ /* 0x000fe40005800000 */
[----:B------:R-:W-:Y:S01]  /*4320*/  ISETP.GE.AND P3, PT, R6, UR17, PT ;  /* 0x0000001106007c0c */ /* 0x000fe2000bf66270 */
[----:B------:R-:W-:Y:S01]  /*4330*/  VIADD R6, R0, 0x31 ;  /* 0x0000003100067836 */ /* 0x000fe20000000000 */
[----:B------:R-:W-:Y:S02]  /*4340*/  FSEL R46, R46, -INF , !P4 ;  /* 0xff8000002e2e7808 */ /* 0x000fe40006000000 */
[----:B------:R-:W-:-:S02]  /*4350*/  FMNMX R13, R43, R4, !PT ;  /* 0x000000042b0d7209 */ /* 0x000fc40007800000 */
[----:B------:R-:W-:Y:S02]  /*4360*/  FSEL R40, R40, -INF , !P2 ;  /* 0xff80000028287808 */ /* 0x000fe40005000000 */
[----:B------:R-:W-:Y:S02]  /*4370*/  FSEL R47, R47, -INF , !P6 ;  /* 0xff8000002f2f7808 */ /* 0x000fe40007000000 */
[----:B------:R-:W-:Y:S02]  /*4380*/  FMNMX R4, R46, R13, !PT ;  /* 0x0000000d2e047209 */ /* 0x000fe40007800000 */
[----:B------:R-:W-:Y:S01]  /*4390*/  ISETP.GE.AND P2, PT, R6, UR17, PT ;  /* 0x0000001106007c0c */ /* 0x000fe2000bf46270 */
[----:B------:R-:W-:Y:S01]  /*43a0*/  VIADD R6, R0, 0x38 ;  /* 0x0000003800067836 */ /* 0x000fe20000000000 */
[----:B------:R-:W-:Y:S02]  /*43b0*/  FSEL R50, R50, -INF , !P3 ;  /* 0xff80000032327808 */ /* 0x000fe40005800000 */
[----:B------:R-:W-:-:S02]  /*43c0*/  FMNMX R13, R47, R4, !PT ;  /* 0x000000042f0d7209 */ /* 0x000fc40007800000 */
[----:B------:R-:W-:Y:S02]  /*43d0*/  FSEL R41, R41, -INF , !P5 ;  /* 0xff80000029297808 */ /* 0x000fe40006800000 */
[----:B------:R-:W-:Y:S02]  /*43e0*/  ISETP.GE.AND P5, PT, R6, UR17, PT ;  /* 0x0000001106007c0c */ /* 0x000fe4000bfa6270 */
[----:B------:R-:W-:Y:S02]  /*43f0*/  IADD3 R6, R0, 0x39, RZ ;  /* 0x0000003900067810 */ /* 0x000fe40007ffe0ff */
[----:B------:R-:W-:Y:S02]  /*4400*/  FSEL R51, R51, -INF , !P2 ;  /* 0xff80000033337808 */ /* 0x000fe40005000000 */
[----:B------:R-:W-:Y:S02]  /*4410*/  FMNMX R4, R50, R13, !PT ;  /* 0x0000000d32047209 */ /* 0x000fe40007800000 */
[----:B------:R-:W-:-:S02]  /*4420*/  FSEL R44, R44, -INF , !P4 ;  /* 0xff8000002c2c7808 */ /* 0x000fc40006000000 */
[----:B------:R-:W-:Y:S02]  /*4430*/  ISETP.GE.AND P4, PT, R6, UR17, PT ;  /* 0x0000001106007c0c */ /* 0x000fe4000bf86270 */
[----:B------:R-:W-:Y:S02]  /*4440*/  FSEL R54, R54, -INF , !P5 ;  /* 0xff80000036367808 */ /* 0x000fe40006800000 */
[----:B------:R-:W-:Y:S02]  /*4450*/  FMNMX R13, R51, R4, !PT ;  /* 0x00000004330d7209 */ /* 0x000fe40007800000 */
[----:B------:R-:W-:Y:S02]  /*4460*/  FSEL R55, R55, -INF , !P4 ;  /* 0xff80000037377808 */ /* 0x000fe40006000000 */
[----:B------:R-:W-:Y:S02]  /*4470*/  FMNMX R4, R54, R13, !PT ;  /* 0x0000000d36047209 */ /* 0x000fe40007800000 */
[----:B------:R-:W-:-:S02]  /*4480*/  P2R R15, PR, RZ, 0x2 ;  /* 0x00000002ff0f7803 */ /* 0x000fc40000000000 */
[----:B------:R-:W-:Y:S02]  /*4490*/  FMNMX R10, R55, R4, !PT ;  /* 0x00000004370a7209 */ /* 0x000fe40007800000 */
[----:B------:R-:W-:Y:S02]  /*44a0*/  FMNMX R4, R11, R8, !PT ;  /* 0x000000080b047209 */ /* 0x000fe40007800000 */
[----:B------:R-:W-:Y:S01]  /*44b0*/  FSEL R45, R45, -INF , !P6 ;  /* 0xff8000002d2d7808 */ /* 0x000fe20007000000 */
[----:B------:R-:W1:Y:S01]  /*44c0*/  SHFL.BFLY PT, R13, R10, 0x1, 0x1f ;  /* 0x0c201f000a0d7f89 */ /* 0x000e6200000e0000 */
[----:B------:R-:W-:Y:S02]  /*44d0*/  FSEL R48, R48, -INF , !P3 ;  /* 0xff80000030307808 */ /* 0x000fe40005800000 */
[----:B------:R-:W-:Y:S02]  /*44e0*/  FSEL R49, R49, -INF , !P2 ;  /* 0xff80000031317808 */ /* 0x000fe40005000000 */
[----:B------:R-:W-:-:S02]  /*44f0*/  FSEL R52, R52, -INF , !P5 ;  /* 0xff80000034347808 */ /* 0x000fc40006800000 */
[----:B------:R-:W-:Y:S02]  /*4500*/  FSEL R53, R53, -INF , !P4 ;  /* 0xff80000035357808 */ /* 0x000fe40006000000 */
[----:B-1----:R-:W-:-:S05]  /*4510*/  FMNMX R12, R10, R13, !PT ;  /* 0x0000000d0a0c7209 */ /* 0x002fca0007800000 */
[----:B------:R-:W1:Y:S02]  /*4520*/  SHFL.BFLY PT, R13, R12, 0x2, 0x1f ;  /* 0x0c401f000c0d7f89 */ /* 0x000e6400000e0000 */
[----:B-1----:R-:W-:Y:S02]  /*4530*/  FMNMX R6, R12, R13, !PT ;  /* 0x0000000d0c067209 */ /* 0x002fe40007800000 */
[----:B------:R-:W-:Y:S02]  /*4540*/  FMNMX R13, R25, R4, !PT ;  /* 0x00000004190d7209 */ /* 0x000fe40007800000 */
[----:B------:R-:W-:Y:S02]  /*4550*/  FSETP.NEU.AND P1, PT, R6, -INF , PT ;  /* 0xff8000000600780b */ /* 0x000fe40003f2d000 */
[----:B------:R-:W-:Y:S02]  /*4560*/  FMNMX R4, R28, R13, !PT ;  /* 0x0000000d1c047209 */ /* 0x000fe40007800000 */
[----:B------:R-:W-:-:S02]  /*4570*/  FSEL R14, R6, RZ, P1 ;  /* 0x000000ff060e7208 */ /* 0x000fc40000800000 */
[----:B------:R-:W-:Y:S02]  /*4580*/  FMNMX R13, R29, R4, !PT ;  /* 0x000000041d0d7209 */ /* 0x000fe40007800000 */
[----:B------:R-:W-:Y:S01]  /*4590*/  ISETP.NE.AND P1, PT, R15, RZ, PT ;  /* 0x000000ff0f00720c */ /* 0x000fe20003f25270 */
[----:B------:R-:W-:Y:S01]  /*45a0*/  FMUL R10, R14, UR18 ;  /* 0x000000120e0a7c20 */ /* 0x000fe20008400000 */
[----:B------:R-:W-:Y:S01]  /*45b0*/  FMNMX R4, R32, R13, !PT ;  /* 0x0000000d20047209 */ /* 0x000fe20007800000 */
[----:B------:R-:W-:Y:S02]  /*45c0*/  FADD R14, -R14, R9 ;  /* 0x000000090e0e7221 */ /* 0x000fe40000000100 */
        /* <DEDUP_REMOVED lines=18> */
[----:B------:R-:W-:Y:S01]  /*46f0*/  FFMA R21, R55, UR18, -R10 ;  /* 0x0000001237157c23 */ /* 0x000fe2000800080a */
[----:B------:R-:W-:Y:S01]  /*4700*/  FSETP.GEU.AND P2, PT, R30, -126, PT ;  /* 0xc2fc00001e00780b */ /* 0x000fe20003f4e000 */
[----:B------:R-:W-:Y:S01]  /*4710*/  @!P6 FMUL R26, R26, 0.5 ;  /* 0x3f0000001a1ae820 */ /* 0x000fe20000400000 */
[----:B------:R-:W-:Y:S01]  /*4720*/  FMNMX R4, R44, R13, !PT ;  /* 0x0000000d2c047209 */ /* 0x000fe20007800000 */
[----:B------:R-:W-:Y:S01]  /*4730*/  FMUL R14, R14, UR18 ;  /* 0x000000120e0e7c20 */ /* 0x000fe20008400000 */
[----:B------:R-:W-:Y:S01]  /*4740*/  FSETP.GEU.AND P4, PT, R34, -126, PT ;  /* 0xc2fc00002200780b */ /* 0x000fe20003f8e000 */
[----:B------:R-:W-:Y:S01]  /*4750*/  @!P3 FMUL R27, R27, 0.5 ;  /* 0x3f0000001b1bb820 */ /* 0x000fe20000400000 */
[----:B------:R-:W-:Y:S01]  /*4760*/  FMNMX R13, R45, R4, !PT ;  /* 0x000000042d0d7209 */ /* 0x000fe20007800000 */
[----:B------:R-:W1:Y:S02]  /*4770*/  MUFU.EX2 R18, R26 ;  /* 0x0000001a00127308 */ /* 0x000e640000000800 */
[----:B------:R-:W-:Y:S01]  /*4780*/  @!P5 FMUL R12, R12, 0.5 ;  /* 0x3f0000000c0cd820 */ /* 0x000fe20000400000 */
[----:B------:R-:W-:-:S03]  /*4790*/  FMNMX R4, R48, R13, !PT ;  /* 0x0000000d30047209 */ /* 0x000fc60007800000 */
[----:B------:R-:W-:Y:S01]  /*47a0*/  @!P2 FMUL R30, R30, 0.5 ;  /* 0x3f0000001e1ea820 */ /* 0x000fe20000400000 */
[----:B------:R-:W-:Y:S01]  /*47b0*/  FMNMX R13, R49, R4, !PT ;  /* 0x00000004310d7209 */ /* 0x000fe20007800000 */
[----:B------:R-:W2:Y:S02]  /*47c0*/  MUFU.EX2 R31, R27 ;  /* 0x0000001b001f7308 */ /* 0x000ea40000000800 */
[----:B------:R-:W-:Y:S01]  /*47d0*/  @!P4 FMUL R34, R34, 0.5 ;  /* 0x3f0000002222c820 */ /* 0x000fe20000400000 */
[----:B------:R-:W-:-:S04]  /*47e0*/  FMNMX R4, R52, R13, !PT ;  /* 0x0000000d34047209 */ /* 0x000fc80007800000 */
[----:B------:R-:W-:Y:S01]  /*47f0*/  FMNMX R4, R53, R4, !PT ;  /* 0x0000000435047209 */ /* 0x000fe20007800000 */
[----:B------:R3:W4:Y:S01]  /*4800*/  MUFU.EX2 R35, R12 ;  /* 0x0000000c00237308 */ /* 0x0007220000000800 */
[----:B-1----:R-:W-:Y:S01]  /*4810*/  @!P6 FMUL R18, R18, R18 ;  /* 0x000000121212e220 */ /* 0x002fe20000400000 */
[----:B------:R-:W-:Y:S02]  /*4820*/  FSETP.GEU.AND P6, PT, R15, -126, PT ;  /* 0xc2fc00000f00780b */ /* 0x000fe40003fce000 */
[----:B------:R-:W1:Y:S04]  /*4830*/  SHFL.BFLY PT, R13, R4, 0x1, 0x1f ;  /* 0x0c201f00040d7f89 */ /* 0x000e6800000e0000 */
[----:B------:R-:W5:Y:S01]  /*4840*/  MUFU.EX2 R20, R30 ;  /* 0x0000001e00147308 */ /* 0x000f620000000800 */
[----:B--2---:R-:W-:Y:S01]  /*4850*/  @!P3 FMUL R31, R31, R31 ;  /* 0x0000001f1f1fb220 */ /* 0x004fe20000400000 */
[----:B------:R-:W-:Y:S01]  /*4860*/  FSETP.GEU.AND P3, PT, R38, -126, PT ;  /* 0xc2fc00002600780b */ /* 0x000fe20003f6e000 */
[----:B---3--:R-:W-:-:S04]  /*4870*/  FFMA R12, R43, UR18, -R10 ;  /* 0x000000122b0c7c23 */ /* 0x008fc8000800080a */
[----:B------:R-:W-:Y:S01]  /*4880*/  @!P6 FMUL R15, R15, 0.5 ;  /* 0x3f0000000f0fe820 */ /* 0x000fe20000400000 */
[----:B------:R-:W2:Y:S01]  /*4890*/  MUFU.EX2 R22, R34 ;  /* 0x0000002200167308 */ /* 0x000ea20000000800 */
[----:B----4-:R-:W-:Y:S01]  /*48a0*/  @!P5 FMUL R35, R35, R35 ;  /* 0x000000232323d220 */ /* 0x010fe20000400000 */
[----:B------:R-:W-:-:S05]  /*48b0*/  FSETP.GEU.AND P5, PT, R17, -126, PT ;  /* 0xc2fc00001100780b */ /* 0x000fca0003fae000 */
[----:B------:R-:W-:Y:S01]  /*48c0*/  @!P3 FMUL R38, R38, 0.5 ;  /* 0x3f0000002626b820 */ /* 0x000fe20000400000 */
[----:B------:R3:W4:Y:S01]  /*48d0*/  MUFU.EX2 R39, R15 ;  /* 0x0000000f00277308 */ /* 0x0007220000000800 */
[----:B-----5:R-:W-:Y:S01]  /*48e0*/  @!P2 FMUL R20, R20, R20 ;  /* 0x000000141414a220 */ /* 0x020fe20000400000 */
[----:B------:R-:W-:Y:S02]  /*48f0*/  FSETP.GEU.AND P2, PT, R16, -126, PT ;  /* 0xc2fc00001000780b */ /* 0x000fe40003f4e000 */
[----:B-1----:R-:W-:-:S03]  /*4900*/  FMNMX R4, R4, R13, !PT ;  /* 0x0000000d04047209 */ /* 0x002fc60007800000 */
[----:B------:R-:W-:Y:S01]  /*4910*/  @!P5 FMUL R17, R17, 0.5 ;  /* 0x3f0000001111d820 */ /* 0x000fe20000400000 */
[----:B------:R-:W1:Y:S01]  /*4920*/  MUFU.EX2 R42, R38 ;  /* 0x00000026002a7308 */ /* 0x000e620000000800 */
[----:B--2---:R-:W-:Y:S01]  /*4930*/  @!P4 FMUL R22, R22, R22 ;  /* 0x000000161616c220 */ /* 0x004fe20000400000 */
[----:B------:R-:W-:Y:S01]  /*4940*/  FSETP.GEU.AND P4, PT, R12, -126, PT ;  /* 0xc2fc00000c00780b */ /* 0x000fe20003f8e000 */
[----:B------:R-:W2:Y:S01]  /*4950*/  SHFL.BFLY PT, R13, R4, 0x2, 0x1f ;  /* 0x0c401f00040d7f89 */ /* 0x000ea200000e0000 */
[----:B---3--:R-:W-:-:S03]  /*4960*/  FFMA R15, R46, UR18, -R10 ;  /* 0x000000122e0f7c23 */ /* 0x008fc6000800080a */
[----:B------:R-:W-:Y:S01]  /*4970*/  @!P2 FMUL R16, R16, 0.5 ;  /* 0x3f0000001010a820 */ /* 0x000fe20000400000 */
[----:B------:R3:W5:Y:S01]  /*4980*/  MUFU.EX2 R73, R17 ;  /* 0x0000001100497308 */ /* 0x0007620000000800 */
[----:B----4-:R-:W-:Y:S01]  /*4990*/  @!P6 FMUL R39, R39, R39 ;  /* 0x000000272727e220 */ /* 0x010fe20000400000 */
[----:B------:R-:W-:-:S05]  /*49a0*/  FSETP.GEU.AND P6, PT, R15, -126, PT ;  /* 0xc2fc00000f00780b */ /* 0x000fca0003fce000 */
[----:B------:R-:W-:Y:S01]  /*49b0*/  @!P4 FMUL R12, R12, 0.5 ;  /* 0x3f0000000c0cc820 */ /* 0x000fe20000400000 */
[----:B------:R4:W2:Y:S01]  /*49c0*/  MUFU.EX2 R43, R16 ;  /* 0x00000010002b7308 */ /* 0x0008a20000000800 */
[----:B-1----:R-:W-:Y:S01]  /*49d0*/  @!P3 FMUL R42, R42, R42 ;  /* 0x0000002a2a2ab220 */ /* 0x002fe20000400000 */
[----:B------:R-:W-:Y:S01]  /*49e0*/  FSETP.GEU.AND P3, PT, R19, -126, PT ;  /* 0xc2fc00001300780b */ /* 0x000fe20003f6e000 */
[----:B---3--:R-:W-:-:S04]  /*49f0*/  FFMA R17, R51, UR18, -R10 ;  /* 0x0000001233117c23 */ /* 0x008fc8000800080a */
[----:B------:R-:W-:Y:S01]  /*4a00*/  @!P6 FMUL R15, R15, 0.5 ;  /* 0x3f0000000f0fe820 */ /* 0x000fe20000400000 */
[----:B------:R1:W3:Y:S01]  /*4a10*/  MUFU.EX2 R46, R12 ;  /* 0x0000000c002e7308 */ /* 0x0002e20000000800 */
[--C-:B----4-:R-:W-:Y:S01]  /*4a20*/  FFMA R16, R50, UR18, -R10.reuse ;  /* 0x0000001232107c23 */ /* 0x110fe2000800080a */
[----:B-----5:R-:W-:Y:S01]  /*4a30*/  @!P5 FMUL R73, R73, R73 ;  /* 0x000000494949d220 */ /* 0x020fe20000400000 */
[----:B--2---:R-:W-:Y:S02]  /*4a40*/  FMNMX R4, R4, R13, !PT ;  /* 0x0000000d04047209 */ /* 0x004fe40007800000 */
[----:B------:R-:W-:Y:S02]  /*4a50*/  FSETP.GEU.AND P5, PT, R17, -126, PT ;  /* 0xc2fc00001100780b */ /* 0x000fe40003fae000 */
[----:B------:R-:W-:Y:S01]  /*4a60*/  @!P3 FMUL R19, R19, 0.5 ;  /* 0x3f0000001313b820 */ /* 0x000fe20000400000 */
[----:B------:R-:W2:Y:S01]  /*4a70*/  MUFU.EX2 R47, R15 ;  /* 0x0000000f002f7308 */ /* 0x000ea20000000800 */
[----:B------:R-:W-:Y:S01]  /*4a80*/  @!P2 FMUL R43, R43, R43 ;  /* 0x0000002b2b2ba220 */ /* 0x000fe20000400000 */
[----:B------:R-:W-:Y:S01]  /*4a90*/  FSETP.GEU.AND P2, PT, R16, -126, PT ;  /* 0xc2fc00001000780b */ /* 0x000fe20003f4e000 */
[----:B-1----:R-:W-:-:S05]  /*4aa0*/  FFMA R12, R54, UR18, -R10 ;  /* 0x00000012360c7c23 */ /* 0x002fca000800080a */
[----:B------:R-:W1:Y:S01]  /*4ab0*/  MUFU.EX2 R50, R19 ;  /* 0x0000001300327308 */ /* 0x000e620000000800 */
[----:B---3--:R-:W-:Y:S01]  /*4ac0*/  @!P4 FMUL R46, R46, R46 ;  /* 0x0000002e2e2ec220 */ /* 0x008fe20000400000 */
[----:B------:R-:W-:Y:S01]  /*4ad0*/  FSETP.NEU.AND P4, PT, R4, -INF , PT ;  /* 0xff8000000400780b */ /* 0x000fe20003f8d000 */
[----:B------:R-:W-:-:S03]  /*4ae0*/  @!P5 FMUL R17, R17, 0.5 ;  /* 0x3f0000001111d820 */ /* 0x000fc60000400000 */
[----:B------:R-:W-:Y:S01]  /*4af0*/  FSEL R13, R4, RZ, P4 ;  /* 0x000000ff040d7208 */ /* 0x000fe20002000000 */
[----:B------:R-:W-:Y:S01]  /*4b00*/  @!P2 FMUL R16, R16, 0.5 ;  /* 0x3f0000001010a820 */ /* 0x000fe20000400000 */
[----:B------:R-:W3:Y:S01]  /*4b10*/  MUFU.EX2 R54, R17 ;  /* 0x0000001100367308 */ /* 0x000ee20000000800 */
[----:B--2---:R-:W-:Y:S01]  /*4b20*/  @!P6 FMUL R47, R47, R47 ;  /* 0x0000002f2f2fe220 */ /* 0x004fe20000400000 */
[----:B------:R-:W-:Y:S01]  /*4b30*/  FSETP.GEU.AND P6, PT, R21, -126, PT ;  /* 0xc2fc00001500780b */ /* 0x000fe20003fce000 */
[C---:B------:R-:W-:Y:S01]  /*4b40*/  FMUL R10, R13.reuse, UR18 ;  /* 0x000000120d0a7c20 */ /* 0x040fe20008400000 */
[----:B------:R-:W-:Y:S01]  /*4b50*/  FSETP.GEU.AND P4, PT, R12, -126, PT ;  /* 0xc2fc00000c00780b */ /* 0x000fe20003f8e000 */
[----:B------:R-:W-:Y:S01]  /*4b60*/  FADD R13, -R13, R8 ;  /* 0x000000080d0d7221 */ /* 0x000fe20000000100 */
[----:B------:R-:W-:Y:S01]  /*4b70*/  FADD R8, R18, R73 ;  /* 0x0000004912087221 */ /* 0x000fe20000000000 */
[--C-:B------:R-:W-:Y:S01]  /*4b80*/  FFMA R11, R11, UR18, -R10.reuse ;  /* 0x000000120b0b7c23 */ /* 0x100fe2000800080a */
[----:B------:R-:W2:Y:S01]  /*4b90*/  MUFU.EX2 R51, R16 ;  /* 0x0000001000337308 */ /* 0x000ea20000000800 */
[----:B-1----:R-:W-:Y:S01]  /*4ba0*/  @!P3 FMUL R50, R50, R50 ;  /* 0x000000323232b220 */ /* 0x002fe20000400000 */
[--C-:B------:R-:W-:Y:S01]  /*4bb0*/  FFMA R28, R28, UR18, -R10.reuse ;  /* 0x000000121c1c7c23 */ /* 0x100fe2000800080a */
[--C-:B------:R-:W-:Y:S01]  /*4bc0*/  FFMA R25, R25, UR18, -R10.reuse ;  /* 0x0000001219197c23 */ /* 0x100fe2000800080a */
[----:B------:R-:W-:Y:S01]  /*4bd0*/  FSETP.GEU.AND P3, PT, R11, -126, PT ;  /* 0xc2fc00000b00780b */ /* 0x000fe20003f6e000 */
[--C-:B------:R-:W-:Y:S01]  /*4be0*/  FFMA R32, R32, UR18, -R10.reuse ;  /* 0x0000001220207c23 */ /* 0x100fe2000800080a */
[--C-:B------:R-:W-:Y:S01]  /*4bf0*/  FFMA R33, R33, UR18, -R10.reuse ;  /* 0x0000001221217c23 */ /* 0x100fe2000800080a */
[----:B------:R-:W-:Y:S01]  /*4c00*/  @!P6 FMUL R21, R21, 0.5 ;  /* 0x3f0000001515e820 */ /* 0x000fe20000400000 */
[--C-:B------:R-:W-:Y:S01]  /*4c10*/  FFMA R29, R29, UR18, -R10.reuse ;  /* 0x000000121d1d7c23 */ /* 0x100fe2000800080a */
[----:B---3--:R-:W-:Y:S01]  /*4c20*/  @!P5 FMUL R54, R54, R54 ;  /* 0x000000363636d220 */ /* 0x008fe20000400000 */
[----:B------:R-:W-:Y:S01]  /*4c30*/  FSETP.GEU.AND P5, PT, R28, -126, PT ;  /* 0xc2fc00001c00780b */ /* 0x000fe20003fae000 */
[----:B------:R-:W-:Y:S01]  /*4c40*/  @!P4 FMUL R12, R12, 0.5 ;  /* 0x3f0000000c0cc820 */ /* 0x000fe20000400000 */
[----:B------:R-:W1:Y:S01]  /*4c50*/  MUFU.EX2 R72, R21 ;  /* 0x0000001500487308 */ /* 0x000e620000000800 */
[--C-:B------:R-:W-:Y:S01]  /*4c60*/  FFMA R37, R37, UR18, -R10.reuse ;  /* 0x0000001225257c23 */ /* 0x100fe2000800080a */
[--C-:B------:R-:W-:Y:S01]  /*4c70*/  FFMA R36, R36, UR18, -R10.reuse ;  /* 0x0000001224247c23 */ /* 0x100fe2000800080a */
[--C-:B------:R-:W-:Y:S01]  /*4c80*/  FFMA R40, R40, UR18, -R10.reuse ;  /* 0x0000001228287c23 */ /* 0x100fe2000800080a */
[--C-:B------:R-:W-:Y:S01]  /*4c90*/  FFMA R41, R41, UR18, -R10.reuse ;  /* 0x0000001229297c23 */ /* 0x100fe2000800080a */
[----:B------:R-:W-:Y:S01]  /*4ca0*/  @!P3 FMUL R11, R11, 0.5 ;  /* 0x3f0000000b0bb820 */ /* 0x000fe20000400000 */
[----:B--2---:R-:W-:Y:S01]  /*4cb0*/  @!P2 FMUL R51, R51, R51 ;  /* 0x000000333333a220 */ /* 0x004fe20000400000 */
[----:B------:R-:W-:Y:S01]  /*4cc0*/  FSETP.GEU.AND P2, PT, R25, -126, PT ;  /* 0xc2fc00001900780b */ /* 0x000fe20003f4e000 */
[----:B------:R-:W2:Y:S01]  /*4cd0*/  MUFU.EX2 R55, R12 ;  /* 0x0000000c00377308 */ /* 0x000ea20000000800 */
[--C-:B------:R-:W-:Y:S01]  /*4ce0*/  FFMA R44, R44, UR18, -R10.reuse ;  /* 0x000000122c2c7c23 */ /* 0x100fe2000800080a */
[--C-:B------:R-:W-:Y:S01]  /*4cf0*/  FFMA R45, R45, UR18, -R10.reuse ;  /* 0x000000122d2d7c23 */ /* 0x100fe2000800080a */
[----:B------:R-:W-:Y:S01]  /*4d00*/  @!P5 FMUL R28, R28, 0.5 ;  /* 0x3f0000001c1cd820 */ /* 0x000fe20000400000 */
[--C-:B------:R-:W-:Y:S01]  /*4d10*/  FFMA R48, R48, UR18, -R10.reuse ;  /* 0x0000001230307c23 */ /* 0x100fe2000800080a */
[--C-:B------:R-:W-:Y:S01]  /*4d20*/  FFMA R49, R49, UR18, -R10.reuse ;  /* 0x0000001231317c23 */ /* 0x100fe2000800080a */
[--C-:B------:R-:W-:Y:S01]  /*4d30*/  FFMA R52, R52, UR18, -R10.reuse ;  /* 0x0000001234347c23 */ /* 0x100fe2000800080a */
[----:B------:R-:W-:Y:S01]  /*4d40*/  FFMA R10, R53, UR18, -R10 ;  /* 0x00000012350a7c23 */ /* 0x000fe2000800080a */
[----:B------:R-:W3:Y:S01]  /*4d50*/  MUFU.EX2 R24, R11 ;  /* 0x0000000b00187308 */ /* 0x000ee20000000800 */
[----:B-1----:R-:W-:Y:S01]  /*4d60*/  @!P6 FMUL R72, R72, R72 ;  /* 0x000000484848e220 */ /* 0x002fe20000400000 */
[----:B------:R-:W-:Y:S01]  /*4d70*/  FSETP.GEU.AND P6, PT, R32, -126, PT ;  /* 0xc2fc00002000780b */ /* 0x000fe20003fce000 */
[----:B------:R-:W-:Y:S01]  /*4d80*/  FMUL R13, R13, UR18 ;  /* 0x000000120d0d7c20 */ /* 0x000fe20008400000 */
[----:B------:R-:W-:Y:S01]  /*4d90*/  @!P2 FMUL R25, R25, 0.5 ;  /* 0x3f0000001919a820 */ /* 0x000fe20000400000 */
[----:B------:R-:W-:Y:S01]  /*4da0*/  FADD R23, R22, R51 ;  /* 0x0000003316177221 */ /* 0x000fe20000000000 */
[----:B------:R-:W-:Y:S01]  /*4db0*/  FADD R16, R20, R47 ;  /* 0x0000002f14107221 */ /* 0x000fe20000000000 */
[----:B------:R-:W-:Y:S01]  /*4dc0*/  FADD R27, R43, R72 ;  /* 0x000000482b1b7221 */ /* 0x000fe20000000000 */
[----:B------:R-:W1:Y:S01]  /*4dd0*/  MUFU.EX2 R26, R28 ;  /* 0x0000001c001a7308 */ /* 0x000e620000000800 */
[----:B--2---:R-:W-:Y:S01]  /*4de0*/  @!P4 FMUL R55, R55, R55 ;  /* 0x000000373737c220 */ /* 0x004fe20000400000 */
[----:B------:R-:W-:-:S05]  /*4df0*/  FSETP.GEU.AND P4, PT, R29, -126, PT ;  /* 0xc2fc00001d00780b */ /* 0x000fca0003f8e000 */
[----:B------:R-:W-:Y:S01]  /*4e00*/  @!P6 FMUL R32, R32, 0.5 ;  /* 0x3f0000002020e820 */ /* 0x000fe20000400000 */
[----:B------:R2:W4:Y:S01]  /*4e10*/  MUFU.EX2 R15, R25 ;  /* 0x00000019000f7308 */ /* 0x0005220000000800 */
[----:B---3--:R-:W-:Y:S01]  /*4e20*/  @!P3 FMUL R24, R24, R24 ;  /* 0x000000181818b220 */ /* 0x008fe20000400000 */
[----:B------:R-:W-:-:S05]  /*4e30*/  FSETP.GEU.AND P3, PT, R33, -126, PT ;  /* 0xc2fc00002100780b */ /* 0x000fca0003f6e000 */
[----:B------:R-:W-:Y:S01]  /*4e40*/  @!P4 FMUL R29, R29, 0.5 ;  /* 0x3f0000001d1dc820 */ /* 0x000fe20000400000 */
[----:B------:R-:W3:Y:S01]  /*4e50*/  MUFU.EX2 R32, R32 ;  /* 0x0000002000207308 */ /* 0x000ee20000000800 */
[----:B-1----:R-:W-:Y:S01]  /*4e60*/  @!P5 FMUL R26, R26, R26 ;  /* 0x0000001a1a1ad220 */ /* 0x002fe20000400000 */
[----:B------:R-:W-:Y:S01]  /*4e70*/  FSETP.GEU.AND P5, PT, R37, -126, PT ;  /* 0xc2fc00002500780b */ /* 0x000fe20003fae000 */
[----:B--2---:R-:W-:-:S04]  /*4e80*/  FADD R25, R42, R55 ;  /* 0x000000372a197221 */ /* 0x004fc80000000000 */
[----:B------:R-:W-:Y:S01]  /*4e90*/  @!P3 FMUL R33, R33, 0.5 ;  /* 0x3f0000002121b820 */ /* 0x000fe20000400000 */
[----:B------:R-:W1:Y:S01]  /*4ea0*/  MUFU.EX2 R11, R29 ;  /* 0x0000001d000b7308 */ /* 0x000e620000000800 */
[----:B----4-:R-:W-:Y:S01]  /*4eb0*/  @!P2 FMUL R15, R15, R15 ;  /* 0x0000000f0f0fa220 */ /* 0x010fe20000400000 */
        /* <DEDUP_REMOVED lines=18> */
[----:B------:R3:W4:Y:S01]  /*4fe0*/  MUFU.EX2 R17, R40 ;  /* 0x0000002800117308 */ /* 0x0007220000000800 */
[----:B-1----:R-:W-:Y:S01]  /*4ff0*/  @!P2 FMUL R30, R30, R30 ;  /* 0x0000001e1e1ea220 */ /* 0x002fe20000400000 */
[----:B------:R-:W-:-:S05]  /*5000*/  FSETP.GEU.AND P2, PT, R45, -126, PT ;  /* 0xc2fc00002d00780b */ /* 0x000fca0003f4e000 */
[----:B------:R-:W-:Y:S01]  /*5010*/  @!P5 FMUL R48, R48, 0.5 ;  /* 0x3f0000003030d820 */ /* 0x000fe20000400000 */
[----:B------:R-:W1:Y:S01]  /*5020*/  MUFU.EX2 R19, R44 ;  /* 0x0000002c00137308 */ /* 0x000e620000000800 */
[----:B--2---:R-:W-:Y:S01]  /*5030*/  @!P6 FMUL R12, R12, R12 ;  /* 0x0000000c0c0ce220 */ /* 0x004fe20000400000 */
[----:B------:R-:W-:Y:S01]  /*5040*/  FSETP.GEU.AND P6, PT, R52, -126, PT ;  /* 0xc2fc00003400780b */ /* 0x000fe20003fce000 */
[----:B---3--:R-:W-:Y:S01]  /*5050*/  FADD R40, R8, R23 ;  /* 0x0000001708287221 */ /* 0x008fe20000000000 */
[----:B------:R-:W-:Y:S01]  /*5060*/  FADD R8, R31, R46 ;  /* 0x0000002e1f087221 */ /* 0x000fe20000000000 */
[----:B------:R-:W-:Y:S02]  /*5070*/  FADD R23, R39, R54 ;  /* 0x0000003627177221 */ /* 0x000fe40000000000 */
[----:B------:R-:W-:Y:S01]  /*5080*/  @!P2 FMUL R45, R45, 0.5 ;  /* 0x3f0000002d2da820 */ /* 0x000fe20000400000 */
[----:B------:R-:W2:Y:S01]  /*5090*/  MUFU.EX2 R21, R48 ;  /* 0x0000003000157308 */ /* 0x000ea20000000800 */
[----:B----4-:R-:W-:Y:S01]  /*50a0*/  @!P4 FMUL R17, R17, R17 ;  /* 0x000000111111c220 */ /* 0x010fe20000400000 */
[----:B------:R-:W-:Y:S01]  /*50b0*/  FSETP.GEU.AND P4, PT, R49, -126, PT ;  /* 0xc2fc00003100780b */ /* 0x000fe20003f8e000 */
[----:B------:R-:W-:-:S02]  /*50c0*/  FADD R41, R8, R23 ;  /* 0x0000001708297221 */ /* 0x000fc40000000000 */
[----:B------:R-:W-:Y:S01]  /*50d0*/  FADD R8, R24, R17 ;  /* 0x0000001118087221 */ /* 0x000fe20000000000 */
[----:B------:R-:W-:Y:S01]  /*50e0*/  F2FP.BF16.F32.PACK_AB R24, R15, R24 ;  /* 0x000000180f18723e */ /* 0x000fe200000010ff */
        /* <DEDUP_REMOVED lines=8> */
[----:B---3--:R-:W-:Y:S02]  /*5170*/  FADD R45, R16, R25 ;  /* 0x00000019102d7221 */ /* 0x008fe40000000000 */
[----:B------:R-:W-:Y:S02]  /*5180*/  FADD R23, R32, R21 ;  /* 0x0000001520177221 */ /* 0x000fe40000000000 */
[----:B------:R-:W-:Y:S01]  /*5190*/  @!P3 FMUL R10, R10, 0.5 ;  /* 0x3f0000000a0ab820 */ /* 0x000fe20000400000 */
[----:B------:R-:W2:Y:S01]  /*51a0*/  MUFU.EX2 R36, R49 ;  /* 0x0000003100247308 */ /* 0x000ea20000000800 */
[----:B----4-:R-:W-:Y:S01]  /*51b0*/  @!P2 FMUL R34, R34, R34 ;  /* 0x000000222222a220 */ /* 0x010fe20000400000 */
[----:B------:R-:W-:Y:S01]  /*51c0*/  FSETP.GEU.AND P2, PT, R14, -126, PT ;  /* 0xc2fc00000e00780b */ /* 0x000fe20003f4e000 */
[----:B------:R-:W-:Y:S01]  /*51d0*/  FADD R8, R8, R23 ;  /* 0x0000001708087221 */ /* 0x000fe20000000000 */
[----:B------:R-:W-:Y:S01]  /*51e0*/  FADD R40, R40, R45 ;  /* 0x0000002d28287221 */ /* 0x000fe20000000000 */
[----:B------:R-:W-:Y:S01]  /*51f0*/  FADD R16, R11, R34 ;  /* 0x000000220b107221 */ /* 0x000fe20000000000 */
[----:B------:R-:W-:Y:S01]  /*5200*/  F2FP.BF16.F32.PACK_AB R34, R34, R19 ;  /* 0x000000132222723e */ /* 0x000fe200000010ff */
[----:B------:R-:W-:Y:S01]  /*5210*/  @!P5 FMUL R13, R13, 0.5 ;  /* 0x3f0000000d0dd820 */ /* 0x000fe20000400000 */
[----:B------:R3:W4:Y:S01]  /*5220*/  MUFU.EX2 R38, R10 ;  /* 0x0000000a00267308 */ /* 0x0007220000000800 */
[----:B-1----:R-:W-:-:S06]  /*5230*/  @!P6 FMUL R9, R9, R9 ;  /* 0x000000090909e220 */ /* 0x002fcc0000400000 */
[----:B------:R-:W-:Y:S01]  /*5240*/  @!P2 FMUL R14, R14, 0.5 ;  /* 0x3f0000000e0ea820 */ /* 0x000fe20000400000 */
[----:B------:R-:W1:Y:S01]  /*5250*/  MUFU.EX2 R13, R13 ;  /* 0x0000000d000d7308 */ /* 0x000e620000000800 */
[----:B---3--:R-:W-:Y:S01]  /*5260*/  FADD R10, R35, R50 ;  /* 0x00000032230a7221 */ /* 0x008fe20000000000 */
[----:B--2---:R-:W-:-:S03]  /*5270*/  @!P4 FMUL R36, R36, R36 ;  /* 0x000000242424c220 */ /* 0x004fc60000400000 */
[----:B------:R-:W-:Y:S01]  /*5280*/  FADD R44, R10, R27 ;  /* 0x0000001b0a2c7221 */ /* 0x000fe20000000000 */
[----:B------:R-:W-:Y:S01]  /*5290*/  FADD R10, R15, R12 ;  /* 0x0000000c0f0a7221 */ /* 0x000fe20000000000 */
[----:B------:R-:W-:Y:S01]  /*52a0*/  FADD R25, R33, R36 ;  /* 0x0000002421197221 */ /* 0x000fe20000000000 */
[----:B------:R2:W3:Y:S01]  /*52b0*/  MUFU.EX2 R28, R14 ;  /* 0x0000000e001c7308 */ /* 0x0004e20000000800 */
[----:B----4-:R-:W-:Y:S01]  /*52c0*/  @!P3 FMUL R38, R38, R38 ;  /* 0x000000262626b220 */ /* 0x010fe20000400000 */
[----:B------:R-:W-:Y:S01]  /*52d0*/  FADD R27, R30, R9 ;  /* 0x000000091e1b7221 */ /* 0x000fe20000000000 */
[----:B------:R-:W-:Y:S01]  /*52e0*/  FADD R10, R10, R25 ;  /* 0x000000190a0a7221 */ /* 0x000fe20000000000 */
[----:B------:R-:W-:Y:S01]  /*52f0*/  FADD R41, R41, R44 ;  /* 0x0000002c29297221 */ /* 0x000fe20000000000 */
[----:B------:R-:W-:Y:S01]  /*5300*/  FADD R29, R37, R38 ;  /* 0x00000026251d7221 */ /* 0x000fe20000000000 */
[----:B------:R-:W-:Y:S02]  /*5310*/  F2FP.BF16.F32.PACK_AB R25, R31, R18 ;  /* 0x000000121f19723e */ /* 0x000fe400000010ff */
[----:B------:R-:W-:Y:S01]  /*5320*/  FADD R41, R40, R41 ;  /* 0x0000002928297221 */ /* 0x000fe20000000000 */
[----:B--2---:R-:W-:Y:S01]  /*5330*/  FADD R14, R26, R19 ;  /* 0x000000131a0e7221 */ /* 0x004fe20000000000 */
[----:B------:R-:W-:Y:S01]  /*5340*/  FADD R29, R16, R29 ;  /* 0x0000001d101d7221 */ /* 0x000fe20000000000 */
[----:B-1----:R-:W-:Y:S01]  /*5350*/  @!P5 FMUL R13, R13, R13 ;  /* 0x0000000d0d0dd220 */ /* 0x002fe20000400000 */
[----:B------:R-:W-:Y:S01]  /*5360*/  F2FP.BF16.F32.PACK_AB R30, R37, R30 ;  /* 0x0000001e251e723e */ /* 0x000fe200000010ff */
[----:B------:R-:W-:Y:S01]  /*5370*/  FADD R27, R14, R27 ;  /* 0x0000001b0e1b7221 */ /* 0x000fe20000000000 */
[----:B------:R-:W-:Y:S01]  /*5380*/  FADD R29, R10, R29 ;  /* 0x0000001d0a1d7221 */ /* 0x000fe20000000000 */
[----:B------:R-:W-:Y:S01]  /*5390*/  SHF.L.U32 R10, R7, 0x1f, RZ ;  /* 0x0000001f070a7819 */ /* 0x000fe200000006ff */
[----:B------:R-:W-:Y:S01]  /*53a0*/  FMUL R56, R56, R13 ;  /* 0x0000000d38387220 */ /* 0x000fe20000400000 */
[----:B------:R-:W-:Y:S01]  /*53b0*/  FADD R8, R8, R27 ;  /* 0x0000001b08087221 */ /* 0x000fe20000000000 */
[----:B---3--:R-:W-:Y:S01]  /*53c0*/  @!P2 FMUL R28, R28, R28 ;  /* 0x0000001c1c1ca220 */ /* 0x008fe20000400000 */
[----:B------:R1:W2:Y:S01]  /*53d0*/  SYNCS.PHASECHK.TRANS64.TRYWAIT P2, [UR6+0x7000], R10 ;  /* 0x0070000aff0075a7 */ /* 0x0002a20008040146 */
[----:B------:R-:W-:Y:S01]  /*53e0*/  F2FP.BF16.F32.PACK_AB R27, R35, R20 ;  /* 0x00000014231b723e */ /* 0x000fe200000010ff */
[----:B------:R-:W-:Y:S01]  /*53f0*/  FADD R8, R8, R29 ;  /* 0x0000001d08087221 */ /* 0x000fe20000000000 */
[----:B------:R-:W-:Y:S01]  /*5400*/  FFMA R5, R28, R5, R41 ;  /* 0x000000051c057223 */ /* 0x000fe20000000029 */
        /* <DEDUP_REMOVED lines=8> */
[----:B------:R-:W-:Y:S01]  /*5490*/  F2FP.BF16.F32.PACK_AB R28, R33, R32 ;  /* 0x00000020211c723e */ /* 0x000fe200000010ff */
[----:B------:R-:W-:Y:S01]  /*54a0*/  FFMA R2, R13, R2, R8 ;  /* 0x000000020d027223 */ /* 0x000fe20000000008 */
[----:B------:R-:W-:Y:S01]  /*54b0*/  F2FP.BF16.F32.PACK_AB R29, R39, R22 ;  /* 0x00000016271d723e */ /* 0x000fe200000010ff */
        /* <DEDUP_REMOVED lines=10> */
[----:B------:R-:W-:Y:S02]  /*5560*/  F2FP.BF16.F32.PACK_AB R33, R46, R73 ;  /* 0x000000492e21723e */ /* 0x000fe400000010ff */
[----:B------:R-:W-:Y:S02]  /*5570*/  F2FP.BF16.F32.PACK_AB R35, R50, R47 ;  /* 0x0000002f3223723e */ /* 0x000fe400000010ff */
[----:B------:R-:W-:Y:S02]  /*5580*/  F2FP.BF16.F32.PACK_AB R36, R36, R21 ;  /* 0x000000152424723e */ /* 0x000fe400000010ff */
[----:B------:R-:W-:-:S02]  /*5590*/  F2FP.BF16.F32.PACK_AB R37, R54, R51 ;  /* 0x000000333625723e */ /* 0x000fc400000010ff */
[----:B------:R-:W-:Y:S01]  /*55a0*/  F2FP.BF16.F32.PACK_AB R38, R38, R9 ;  /* 0x000000092626723e */ /* 0x000fe200000010ff */
[----:B-1----:R-:W-:Y:S06]  /*55b0*/  @!P0 BRA `(.L_x_39) ;  /* 0x0000000000048947 */ /* 0x002fec0003800000 */
[----:B------:R-:W-:Y:S01]  /*55c0*/  BPT.TRAP 0x1 ;  /* 0x000000040000795c */ /* 0x000fe20000300000 */
.L_x_39:
[----:B--2---:R-:W-:Y:S05]  /*55d0*/  @P2 BRA `(.L_x_40) ;  /* 0x0000000000082947 */ /* 0x004fea0003800000 */
[----:B------:R-:W1:Y:S02]  /*55e0*/  SYNCS.PHASECHK.TRANS64.TRYWAIT P2, [UR6+0x7000], R10 ;  /* 0x0070000aff0075a7 */ /* 0x000e640008040146 */
[----:B-1----:R-:W-:Y:S05]  /*55f0*/  @!P2 BRA `(.L_x_41) ;  /* 0x000000240080a947 */ /* 0x002fea0003800000 */
.L_x_40:
        /* <DEDUP_REMOVED lines=23> */
.L_x_42:
[----:B------:R-:W-:-:S04]  /*5770*/  ULEA UR6, UR13, UR37, 0x3 ;  /* 0x000000250d067291 */ /* 0x000fc8000f8e183f */
[----:B------:R-:W-:-:S04]  /*5780*/  UIADD3 UR6, UR6, 0x7028, URZ ;  /* 0x0000702806067890 */ /* 0x000fc8000fffe03f */
[----:B------:R-:W-:-:S09]  /*5790*/  UPRMT UR6, URZ, 0x654, UR6 ;  /* 0x000006543f067896 */ /* 0x000fd20008000006 */
[----:B------:R-:W-:Y:S01]  /*57a0*/  SYNCS.ARRIVE.TRANS64.RED.A1T0 RZ, [UR6], RZ ;  /* 0x000000ffffff79a7 */ /* 0x000fe20008100406 */
[----:B------:R-:W-:Y:S05]  /*57b0*/  @P1 BRA `(.L_x_43) ;  /* 0x0000000000041947 */ /* 0x000fea0003800000 */
[----:B------:R-:W-:Y:S01]  /*57c0*/  BPT.TRAP 0x1 ;  /* 0x000000040000795c */ /* 0x000fe20000300000 */
.L_x_43:
[----:B------:R-:W-:-:S04]  /*57d0*/  UIADD3 UR13, UR13, 0x1, URZ ;  /* 0x000000010d0d7890 */ /* 0x000fc8000fffe03f */
[----:B------:R-:W-:-:S04]  /*57e0*/  UISETP.NE.AND UP0, UPT, UR13, 0x5, UPT ;  /* 0x000000050d00788c */ /* 0x000fc8000bf05270 */
[----:B------:R-:W-:Y:S01]  /*57f0*/  USEL UR13, UR13, URZ, UP0 ;  /* 0x0000003f0d0d7287 */ /* 0x000fe20008000000 */
[----:B------:R-:W-:Y:S11]  /*5800*/  @!P0 BRA `(.L_x_44) ;  /* 0x0000000000048947 */ /* 0x000ff60003800000 */
[----:B------:R-:W-:Y:S01]  /*5810*/  BPT.TRAP 0x1 ;  /* 0x000000040000795c */ /* 0x000fe20000300000 */
.L_x_44:
[----:B------:R-:W-:-:S04]  /*5820*/  ULEA UR6, UR13, UR37, 0x3 ;  /* 0x000000250d067291 */ /* 0x000fc8000f8e183f */
[----:B------:R-:W-:-:S04]  /*5830*/  UIADD3 UR6, UR6, 0x7028, URZ ;  /* 0x0000702806067890 */ /* 0x000fc8000fffe03f */
[----:B------:R-:W-:-:S09]  /*5840*/  UPRMT UR6, URZ, 0x654, UR6 ;  /* 0x000006543f067896 */ /* 0x000fd20008000006 */
[----:B------:R-:W-:Y:S01]  /*5850*/  SYNCS.ARRIVE.TRANS64.RED.A1T0 RZ, [UR6], RZ ;  /* 0x000000ffffff79a7 */ /* 0x000fe20008100406 */
[----:B------:R-:W-:Y:S05]  /*5860*/  @P1 BRA `(.L_x_45) ;  /* 0x0000000000041947 */ /* 0x000fea0003800000 */
[----:B------:R-:W-:Y:S01]  /*5870*/  BPT.TRAP 0x1 ;  /* 0x000000040000795c */ /* 0x000fe20000300000 */
.L_x_45:
[----:B------:R-:W-:Y:S01]  /*5880*/  UIADD3 UR15, UR15, 0x1, URZ ;  /* 0x000000010f0f7890 */ /* 0x000fe2000fffe03f */
[C---:B------:R-:W-:Y:S01]  /*5890*/  ISETP.GT.AND P2, PT, R3.reuse, 0x1, PT ;  /* 0x000000010300780c */ /* 0x040fe20003f44270 */
[----:B------:R-:W-:Y:S01]  /*58a0*/  UIADD3 UR13, UR13, 0x1, URZ ;  /* 0x000000010d0d7890 */ /* 0x000fe2000fffe03f */
[----:B------:R-:W-:Y:S01]  /*58b0*/  VIADD R3, R3, 0xffffffff ;  /* 0xffffffff03037836 */ /* 0x000fe20000000000 */
[----:B------:R-:W-:Y:S01]  /*58c0*/  UISETP.NE.AND UP1, UPT, UR15, 0x5, UPT ;  /* 0x000000050f00788c */ /* 0x000fe2000bf25270 */
[----:B------:R-:W-:Y:S01]  /*58d0*/  VIADD R0, R0, 0x40 ;  /* 0x0000004000007836 */ /* 0x000fe20000000000 */
[----:B------:R-:W-:Y:S01]  /*58e0*/  UISETP.NE.AND UP0, UPT, UR13, 0x5, UPT ;  /* 0x000000050d00788c */ /* 0x000fe2000bf05270 */
[----:B------:R-:W-:Y:S01]  /*58f0*/  IMAD.MOV.U32 R8, RZ, RZ, R4 ;  /* 0x000000ffff087224 */ /* 0x000fe200078e0004 */
[----:B------:R-:W-:Y:S01]  /*5900*/  USEL UR6, URZ, 0x1, UP1 ;  /* 0x000000013f067887 */ /* 0x000fe20008800000 */
[----:B-1----:R-:W-:Y:S01]  /*5910*/  MOV R9, R6 ;  /* 0x0000000600097202 */ /* 0x002fe20000000f00 */
[----:B------:R-:W-:-:S02]  /*5920*/  USEL UR13, UR13, URZ, UP0 ;  /* 0x0000003f0d0d7287 */ /* 0x000fc40008000000 */
[----:B------:R-:W-:Y:S02]  /*5930*/  USEL UR15, UR15, URZ, UP1 ;  /* 0x0000003f0f0f7287 */ /* 0x000fe40008800000 */
[----:B------:R-:W-:Y:S01]  /*5940*/  LOP3.LUT R7, R7, UR6, RZ, 0x3c, !PT ;  /* 0x0000000607077c12 */ /* 0x000fe2000f8e3cff */
[----:B------:R-:W-:Y:S09]  /*5950*/  @P2 BRA `(.L_x_46) ;  /* 0xffffffe400442947 */ /* 0x000ff2000383ffff */
.L_x_35:
[----:B------:R-:W1:Y:S01]  /*5960*/  SHFL.BFLY PT, R3, R2, 0x1, 0x1f ;  /* 0x0c201f0002037f89 */ /* 0x000e6200000e0000 */
[----:B------:R-:W-:Y:S01]  /*5970*/  BSSY B0, `(.L_x_47) ;  /* 0x0000023000007945 */ /* 0x000fe20003800000 */
[----:B------:R-:W-:Y:S01]  /*5980*/  IMAD.MOV.U32 R9, RZ, RZ, 0x7f800000 ;  /* 0x7f800000ff097424 */ /* 0x000fe200078e00ff */
[----:B------:R-:W-:Y:S01]  /*5990*/  MOV R11, 0x7f800000 ;  /* 0x7f800000000b7802 */ /* 0x000fe20000000f00 */
[----:B------:R-:W2:Y:S01]  /*59a0*/  SHFL.BFLY PT, R0, R5, 0x1, 0x1f ;  /* 0x0c201f0005007f89 */ /* 0x000ea200000e0000 */
[----:B-1----:R-:W-:Y:S01]  /*59b0*/  FADD R3, R3, R2 ;  /* 0x0000000203037221 */ /* 0x002fe20000000000 */
[----:B--2---:R-:W-:-:S04]  /*59c0*/  FADD R16, R0, R5 ;  /* 0x0000000500107221 */ /* 0x004fc80000000000 */
[----:B------:R-:W1:Y:S01]  /*59d0*/  SHFL.BFLY PT, R8, R3, 0x2, 0x1f ;  /* 0x0c401f0003087f89 */ /* 0x000e6200000e0000 */
[----:B------:R-:W-:-:S03]  /*59e0*/  IMAD.MOV.U32 R0, RZ, RZ, 0x3f800000 ;  /* 0x3f800000ff007424 */ /* 0x000fc600078e00ff */
[----:B------:R-:W2:Y:S01]  /*59f0*/  SHFL.BFLY PT, R17, R16, 0x2, 0x1f ;  /* 0x0c401f0010117f89 */ /* 0x000ea200000e0000 */
[C---:B-1----:R-:W-:Y:S01]  /*5a00*/  FSETP.NE.AND P0, PT, R3.reuse, -R8, PT ;  /* 0x800000080300720b */ /* 0x042fe20003f05000 */
[----:B------:R-:W-:Y:S01]  /*5a10*/  FADD R5, R3, R8 ;  /* 0x0000000803057221 */ /* 0x000fe20000000000 */
[----:B------:R-:W-:Y:S02]  /*5a20*/  IMAD.MOV.U32 R8, RZ, RZ, 0x3f800000 ;  /* 0x3f800000ff087424 */ /* 0x000fe400078e00ff */
[----:B--2---:R-:W-:-:S09]  /*5a30*/  FADD R7, R16, R17 ;  /* 0x0000001110077221 */ /* 0x004fd20000000000 */
[----:B------:R-:W-:Y:S05]  /*5a40*/  @!P0 BRA `(.L_x_48) ;  /* 0x0000000000548947 */ /* 0x000fea0003800000 */
[----:B------:R-:W-:Y:S01]  /*5a50*/  VIADD R0, R5, 0x1800000 ;  /* 0x0180000005007836 */ /* 0x000fe20000000000 */
[----:B------:R-:W-:Y:S04]  /*5a60*/  BSSY B1, `(.L_x_49) ;  /* 0x000000c000017945 */ /* 0x000fe80003800000 */
[----:B------:R-:W-:-:S04]  /*5a70*/  LOP3.LUT R0, R0, 0x7f800000, RZ, 0xc0, !PT ;  /* 0x7f80000000007812 */ /* 0x000fc800078ec0ff */
[----:B------:R-:W-:-:S13]  /*5a80*/  ISETP.GT.U32.AND P0, PT, R0, 0x1ffffff, PT ;  /* 0x01ffffff0000780c */ /* 0x000fda0003f04070 */
[----:B------:R-:W-:Y:S05]  /*5a90*/  @P0 BRA `(.L_x_50) ;  /* 0x0000000000100947 */ /* 0x000fea0003800000 */
[----:B------:R-:W-:Y:S01]  /*5aa0*/  IMAD.MOV.U32 R2, RZ, RZ, R5 ;  /* 0x000000ffff027224 */ /* 0x000fe200078e0005 */
[----:B------:R-:W-:-:S07]  /*5ab0*/  MOV R15, 0x5ad0 ;  /* 0x00005ad0000f7802 */ /* 0x000fce0000000f00 */
[----:B------:R-:W-:Y:S05]  /*5ac0*/  CALL.REL.NOINC `($__internal_0_$__cuda_sm20_rcp_rn_f32_slowpath) ;  /* 0x0000002000f47944 */ /* 0x000fea0003c00000 */
[----:B------:R-:W-:Y:S05]  /*5ad0*/  BRA `(.L_x_51) ;  /* 0x0000000000107947 */ /* 0x000fea0003800000 */
.L_x_50:
[----:B------:R-:W1:Y:S02]  /*5ae0*/  MUFU.RCP R0, R5 ;  /* 0x0000000500007308 */ /* 0x000e640000001000 */
[----:B-1----:R-:W-:-:S04]  /*5af0*/  FFMA R2, R5, R0, -1 ;  /* 0xbf80000005027423 */ /* 0x002fc80000000000 */
[----:B------:R-:W-:-:S04]  /*5b00*/  FADD.FTZ R3, -R2, -RZ ;  /* 0x800000ff02037221 */ /* 0x000fc80000010100 */
[----:B------:R-:W-:-:S07]  /*5b10*/  FFMA R0, R0, R3, R0 ;  /* 0x0000000300007223 */ /* 0x000fce0000000000 */
.L_x_51:
[----:B------:R-:W-:Y:S05]  /*5b20*/  BSYNC B1 ;  /* 0x0000000000017941 */ /* 0x000fea0003800000 */
.L_x_49:
[----:B------:R-:W-:Y:S01]  /*5b30*/  FSETP.GEU.AND P0, PT, |R5|, 1.175494350822287508e-38, PT ;  /* 0x008000000500780b */ /* 0x000fe20003f0e200 */
[----:B------:R-:W-:-:S12]  /*5b40*/  ULDC UR4, c[0x0][0x600] ;  /* 0x0001800000047ab9 */ /* 0x000fd80000000800 */
[----:B------:R-:W-:-:S04]  /*5b50*/  @!P0 FMUL R5, R5, 16777216 ;  /* 0x4b80000005058820 */ /* 0x000fc80000400000 */
[----:B------:R-:W1:Y:S02]  /*5b60*/  MUFU.LG2 R2, R5 ;  /* 0x0000000500027308 */ /* 0x000e640000000c00 */
[----:B-1----:R-:W-:-:S04]  /*5b70*/  @!P0 FADD R2, R2, -24 ;  /* 0xc1c0000002028421 */ /* 0x002fc80000000000 */
[----:B------:R-:W-:-:S04]  /*5b80*/  FMUL R11, R2, 0.69314718246459960938 ;  /* 0x3f317218020b7820 */ /* 0x000fc80000400000 */
[----:B------:R-:W-:-:S07]  /*5b90*/  FFMA R11, R4, UR4, R11 ;  /* 0x00000004040b7c23 */ /* 0x000fce000800000b */
.L_x_48:
[----:B------:R-:W-:Y:S05]  /*5ba0*/  BSYNC B0 ;  /* 0x0000000000007941 */ /* 0x000fea0003800000 */
.L_x_47:
[----:B------:R-:W-:Y:S01]  /*5bb0*/  FSETP.NE.AND P0, PT, R16, -R17, PT ;  /* 0x800000111000720b */ /* 0x000fe20003f05000 */
[----:B------:R-:W-:Y:S01]  /*5bc0*/  ULDC UR4, c[0x0][0x608] ;  /* 0x0001820000047ab9 */ /* 0x000fe20000000800 */
[----:B------:R-:W-:Y:S01]  /*5bd0*/  BSSY B0, `(.L_x_52) ;  /* 0x0000021000007945 */ /* 0x000fe20003800000 */
[----:B------:R-:W-:-:S04]  /*5be0*/  FMUL R0, R0, UR4 ;  /* 0x0000000400007c20 */ /* 0x000fc80008400000 */
        /* <DEDUP_REMOVED lines=8> */
[----:B------:R-:W-:Y:S06]  /*5c70*/  @!P0 BRA `(.L_x_53) ;  /* 0x0000000000588947 */ /* 0x000fec0003800000 */
[----:B------:R-:W-:Y:S01]  /*5c80*/  VIADD R0, R7, 0x1800000 ;  /* 0x0180000007007836 */ /* 0x000fe20000000000 */
[----:B------:R-:W-:Y:S04]  /*5c90*/  BSSY B1, `(.L_x_54) ;  /* 0x000000d000017945 */ /* 0x000fe80003800000 */
[----:B------:R-:W-:-:S04]  /*5ca0*/  LOP3.LUT R0, R0, 0x7f800000, RZ, 0xc0, !PT ;  /* 0x7f80000000007812 */ /* 0x000fc800078ec0ff */
[----:B------:R-:W-:-:S13]  /*5cb0*/  ISETP.GT.U32.AND P0, PT, R0, 0x1ffffff, PT ;  /* 0x01ffffff0000780c */ /* 0x000fda0003f04070 */
[----:B------:R-:W-:Y:S05]  /*5cc0*/  @P0 BRA `(.L_x_55) ;  /* 0x0000000000140947 */ /* 0x000fea0003800000 */
[----:B------:R-:W-:Y:S02]  /*5cd0*/  MOV R2, R7 ;  /* 0x0000000700027202 */ /* 0x000fe40000000f00 */
[----:B------:R-:W-:-:S07]  /*5ce0*/  MOV R15, 0x5d00 ;  /* 0x00005d00000f7802 */ /* 0x000fce0000000f00 */
[----:B------:R-:W-:Y:S05]  /*5cf0*/  CALL.REL.NOINC `($__internal_0_$__cuda_sm20_rcp_rn_f32_slowpath) ;  /* 0x0000002000687944 */ /* 0x000fea0003c00000 */
[----:B------:R-:W-:Y:S01]  /*5d00*/  IMAD.MOV.U32 R8, RZ, RZ, R0 ;  /* 0x000000ffff087224 */ /* 0x000fe200078e0000 */
[----:B------:R-:W-:Y:S06]  /*5d10*/  BRA `(.L_x_56) ;  /* 0x0000000000107947 */ /* 0x000fec0003800000 */
.L_x_55:
[----:B------:R-:W1:Y:S02]  /*5d20*/  MUFU.RCP R8, R7 ;  /* 0x0000000700087308 */ /* 0x000e640000001000 */
[----:B-1----:R-:W-:-:S04]  /*5d30*/  FFMA R0, R7, R8, -1 ;  /* 0xbf80000007007423 */ /* 0x002fc80000000008 */
[----:B------:R-:W-:-:S04]  /*5d40*/  FADD.FTZ R3, -R0, -RZ ;  /* 0x800000ff00037221 */ /* 0x000fc80000010100 */
[----:B------:R-:W-:-:S07]  /*5d50*/  FFMA R8, R8, R3, R8 ;  /* 0x0000000308087223 */ /* 0x000fce0000000008 */
.L_x_56:
[----:B------:R-:W-:Y:S05]  /*5d60*/  BSYNC B1 ;  /* 0x0000000000017941 */ /* 0x000fea0003800000 */
.L_x_54:
[----:B------:R-:W-:Y:S01]  /*5d70*/  FSETP.GEU.AND P0, PT, |R7|, 1.175494350822287508e-38, PT ;  /* 0x008000000700780b */ /* 0x000fe20003f0e200 */
[----:B------:R-:W-:-:S12]  /*5d80*/  ULDC UR4, c[0x0][0x600] ;  /* 0x0001800000047ab9 */ /* 0x000fd80000000800 */
[----:B------:R-:W-:-:S04]  /*5d90*/  @!P0 FMUL R7, R7, 16777216 ;  /* 0x4b80000007078820 */ /* 0x000fc80000400000 */
[----:B------:R-:W1:Y:S02]  /*5da0*/  MUFU.LG2 R0, R7 ;  /* 0x0000000700007308 */ /* 0x000e640000000c00 */
[----:B-1----:R-:W-:-:S04]  /*5db0*/  @!P0 FADD R0, R0, -24 ;  /* 0xc1c0000000008421 */ /* 0x002fc80000000000 */
[----:B------:R-:W-:-:S04]  /*5dc0*/  FMUL R9, R0, 0.69314718246459960938 ;  /* 0x3f31721800097820 */ /* 0x000fc80000400000 */
[----:B------:R-:W-:-:S07]  /*5dd0*/  FFMA R9, R6, UR4, R9 ;  /* 0x0000000406097c23 */ /* 0x000fce0008000009 */
.L_x_53:
[----:B------:R-:W-:Y:S05]  /*5de0*/  BSYNC B0 ;  /* 0x0000000000007941 */ /* 0x000fea0003800000 */
.L_x_52:
[----:B------:R-:W-:Y:S01]  /*5df0*/  UISETP.NE.AND UP0, UPT, UR36, 0x1, UPT ;  /* 0x000000012400788c */ /* 0x000fe2000bf05270 */
[----:B------:R-:W1:Y:S01]  /*5e00*/  S2R R2, SR_TID.X ;  /* 0x0000000000027919 */ /* 0x000e620000002100 */
[----:B------:R-:W-:Y:S02]  /*5e10*/  ULDC.64 UR8, c[0x0][0x208] ;  /* 0x0000820000087ab9 */ /* 0x000fe40000000a00 */
[----:B------:R-:W-:-:S06]  /*5e20*/  USEL UR4, URZ, 0x1, UP0 ;  /* 0x000000013f047887 */ /* 0x000fcc0008000000 */
[----:B------:R-:W-:Y:S01]  /*5e30*/  IMAD.U32 R0, RZ, RZ, UR4 ;  /* 0x00000004ff007e24 */ /* 0x000fe2000f8e00ff */
[----:B------:R-:W-:Y:S02]  /*5e40*/  ULDC UR4, c[0x0][0x608] ;  /* 0x0001820000047ab9 */ /* 0x000fe40000000800 */
[----:B------:R-:W-:Y:S02]  /*5e50*/  FMUL R8, R8, UR4 ;  /* 0x0000000408087c20 */ /* 0x000fe40008400000 */
[----:B------:R-:W-:-:S04]  /*5e60*/  SHF.L.U32 R0, R0, 0x1f, RZ ;  /* 0x0000001f00007819 */ /* 0x000fc800000006ff */
[----:B------:R-:W2:Y:S01]  /*5e70*/  SYNCS.PHASECHK.TRANS64.TRYWAIT P0, [UR16+0x8], R0 ;  /* 0x00000800ff0075a7 */ /* 0x000ea20008000150 */
[C---:B-1----:R-:W-:Y:S02]  /*5e80*/  LOP3.LUT P1, RZ, R2.reuse, 0x3, RZ, 0xc0, !PT ;  /* 0x0000000302ff7812 */ /* 0x042fe4000782c0ff */
[----:B------:R-:W-:Y:S01]  /*5e90*/  LOP3.LUT R16, R2, 0x7f, RZ, 0xc0, !PT ;  /* 0x0000007f02107812 */ /* 0x000fe200078ec0ff */
[----:B--2---:R-:W-:Y:S10]  /*5ea0*/  @!P0 BRA `(.L_x_57) ;  /* 0x0000001c006c8947 */ /* 0x004ff40003800000 */
.L_x_105:
[----:B------:R-:W-:Y:S01]  /*5eb0*/  USHF.L.U32 UR42, UR42, 0x6, URZ ;  /* 0x000000062a2a7899 */ /* 0x000fe2000800063f */
[----:B------:R-:W-:Y:S01]  /*5ec0*/  BSSY B0, `(.L_x_58) ;  /* 0x0000018000007945 */ /* 0x000fe20003800000 */
[----:B------:R-:W-:-:S03]  /*5ed0*/  SHF.R.U32.HI R17, RZ, 0x5, R16 ;  /* 0x00000005ff117819 */ /* 0x000fc60000011610 */
[----:B------:R-:W-:Y:S07]  /*5ee0*/  @P1 BRA `(.L_x_59) ;  /* 0x0000000000541947 */ /* 0x000fee0003800000 */
[----:B------:R-:W2:Y:S01]  /*5ef0*/  S2UR UR4, SR_CTAID.Y ;  /* 0x00000000000479c3 */ /* 0x000ea20000002600 */
[----:B-1----:R-:W-:Y:S01]  /*5f00*/  SHF.R.U32.HI R0, RZ, 0x2, R2 ;  /* 0x00000002ff007819 */ /* 0x002fe20000011602 */
[----:B------:R-:W-:Y:S01]  /*5f10*/  IMAD.SHL.U32 R3, R17, 0x10, RZ ;  /* 0x0000001011037824 */ /* 0x000fe200078e00ff */
[----:B------:R-:W-:Y:S02]  /*5f20*/  ULDC.64 UR6, c[0x0][0x688] ;  /* 0x0001a20000067ab9 */ /* 0x000fe40000000a00 */
[----:B------:R-:W-:-:S03]  /*5f30*/  LOP3.LUT R0, R0, 0x7, RZ, 0xc0, !PT ;  /* 0x0000000700007812 */ /* 0x000fc600078ec0ff */
[----:B------:R-:W1:Y:S01]  /*5f40*/  S2UR UR5, SR_CTAID.Z ;  /* 0x00000000000579c3 */ /* 0x000e620000002700 */
[----:B------:R-:W-:-:S04]  /*5f50*/  LOP3.LUT R0, R3, 0xfffffff0, R0, 0xe2, !PT ;  /* 0xfffffff003007812 */ /* 0x000fc800078ee200 */
[----:B------:R-:W-:-:S05]  /*5f60*/  IADD3 R3, R0, UR42, RZ ;  /* 0x0000002a00037c10 */ /* 0x000fca000fffe0ff */
[----:B------:R-:W-:Y:S01]  /*5f70*/  VIADD R2, R3, 0x8 ;  /* 0x0000000803027836 */ /* 0x000fe20000000000 */
[----:B--2---:R-:W-:-:S04]  /*5f80*/  UIMAD UR4, UR4, UR6, UR42 ;  /* 0x00000006040472a4 */ /* 0x004fc8000f8e022a */
[----:B-1----:R-:W-:-:S03]  /*5f90*/  UIMAD UR4, UR5, UR7, UR4 ;  /* 0x00000007050472a4 */ /* 0x002fc6000f8e0204 */
[----:B------:R-:W-:Y:S02]  /*5fa0*/  ULDC UR5, c[0x0][0x288] ;  /* 0x0000a20000057ab9 */ /* 0x000fe40000000800 */
[----:B------:R-:W-:Y:S02]  /*5fb0*/  ISETP.GE.U32.AND P0, PT, R3, UR5, PT ;  /* 0x0000000503007c0c */ /* 0x000fe4000bf06070 */
[----:B------:R-:W-:Y:S02]  /*5fc0*/  IADD3 R0, P2, R0, UR4, RZ ;  /* 0x0000000400007c10 */ /* 0x000fe4000ff5e0ff */
[----:B------:R-:W-:Y:S01]  /*5fd0*/  ISETP.GE.U32.AND P1, PT, R2, UR5, PT ;  /* 0x0000000502007c0c */ /* 0x000fe2000bf26070 */
[----:B------:R-:W-:Y:S02]  /*5fe0*/  ULDC.64 UR4, c[0x0][0x680] ;  /* 0x0001a00000047ab9 */ /* 0x000fe40000000a00 */
[----:B------:R-:W-:Y:S01]  /*5ff0*/  IMAD.X R3, RZ, RZ, RZ, P2 ;  /* 0x000000ffff037224 */ /* 0x000fe200010e06ff */
[----:B------:R-:W-:-:S04]  /*6000*/  LEA R2, P2, R0, UR4, 0x2 ;  /* 0x0000000400027c11 */ /* 0x000fc8000f8410ff */
[----:B------:R-:W-:-:S05]  /*6010*/  LEA.HI.X R3, R0, UR5, R3, 0x2, P2 ;  /* 0x0000000500037c11 */ /* 0x000fca00090f1403 */
[----:B------:R2:W-:Y:S04]  /*6020*/  @!P0 STG.E desc[UR8][R2.64], R11 ;  /* 0x0000000b02008986 */ /* 0x0005e8000c101908 */
[----:B------:R2:W-:Y:S02]  /*6030*/  @!P1 STG.E desc[UR8][R2.64+0x20], R9 ;  /* 0x0000200902009986 */ /* 0x0005e4000c101908 */
.L_x_59:
[----:B------:R-:W-:Y:S05]  /*6040*/  BSYNC B0 ;  /* 0x0000000000007941 */ /* 0x000fea0003800000 */
.L_x_58:
[----:B------:R-:W-:Y:S01]  /*6050*/  ULDC.64 UR4, c[0x0][0x730] ;  /* 0x0001cc0000047ab9 */ /* 0x000fe20000000a00 */
[-C--:B------:R-:W-:Y:S01]  /*6060*/  FMUL R31, R58, R8.reuse ;  /* 0x000000083a1f7220 */ /* 0x080fe20000400000 */
[----:B------:R-:W-:Y:S01]  /*6070*/  ISETP.NE.U32.AND P0, PT, RZ, UR4, PT ;  /* 0x00000004ff007c0c */ /* 0x000fe2000bf05070 */
[-C--:B------:R-:W-:Y:S01]  /*6080*/  FMUL R59, R59, R8.reuse ;  /* 0x000000083b3b7220 */ /* 0x080fe20000400000 */
[-C--:B------:R-:W-:Y:S01]  /*6090*/  FMUL R33, R62, R8.reuse ;  /* 0x000000083e217220 */ /* 0x080fe20000400000 */
[-C--:B------:R-:W-:Y:S01]  /*60a0*/  FMUL R63, R63, R8.reuse ;  /* 0x000000083f3f7220 */ /* 0x080fe20000400000 */
[----:B------:R-:W-:Y:S01]  /*60b0*/  ISETP.NE.AND.EX P0, PT, RZ, UR5, PT, P0 ;  /* 0x00000005ff007c0c */ /* 0x000fe2000bf05300 */
[-C--:B------:R-:W-:Y:S01]  /*60c0*/  FMUL R35, R66, R8.reuse ;  /* 0x0000000842237220 */ /* 0x080fe20000400000 */
[-C--:B------:R-:W-:Y:S01]  /*60d0*/  FMUL R67, R67, R8.reuse ;  /* 0x0000000843437220 */ /* 0x080fe20000400000 */
[-C--:B------:R-:W-:Y:S01]  /*60e0*/  FMUL R37, R70, R8.reuse ;  /* 0x0000000846257220 */ /* 0x080fe20000400000 */
[----:B------:R-:W-:-:S09]  /*60f0*/  FMUL R71, R71, R8 ;  /* 0x0000000847477220 */ /* 0x000fd20000400000 */
[----:B------:R-:W-:Y:S05]  /*6100*/  @P0 BRA `(.L_x_60) ;  /* 0x0000000000200947 */ /* 0x000fea0003800000 */
[----:B------:R-:W-:Y:S02]  /*6110*/  ULDC.64 UR4, c[0x0][0x728] ;  /* 0x0001ca0000047ab9 */ /* 0x000fe40000000a00 */
[----:B------:R-:W-:-:S04]  /*6120*/  ISETP.NE.U32.AND P0, PT, RZ, UR4, PT ;  /* 0x00000004ff007c0c */ /* 0x000fc8000bf05070 */
[----:B------:R-:W-:-:S13]  /*6130*/  ISETP.NE.AND.EX P0, PT, RZ, UR5, PT, P0 ;  /* 0x00000005ff007c0c */ /* 0x000fda000bf05300 */
[----:B------:R-:W-:Y:S05]  /*6140*/  @!P0 BRA `(.L_x_61) ;  /* 0x00000000000c8947 */ /* 0x000fea0003800000 */
[----:B-12---:R-:W1:Y:S02]  /*6150*/  LDC.64 R2, c[0x0][0x728] ;  /* 0x0001ca00ff027b82 */ /* 0x006e640000000a00 */
[----:B-1----:R4:W5:Y:S01]  /*6160*/  LDG.E R2, desc[UR8][R2.64] ;  /* 0x0000000802027981 */ /* 0x002962000c1e1900 */
[----:B------:R-:W-:Y:S05]  /*6170*/  BRA `(.L_x_60) ;  /* 0x0000000000047947 */ /* 0x000fea0003800000 */
.L_x_61:
[----:B--2---:R-:W3:Y:S02]  /*6180*/  LDC R2, c[0x0][0x720] ;  /* 0x0001c800ff027b82 */ /* 0x004ee40000000800 */
.L_x_60:
[----:B-1----:R-:W-:Y:S01]  /*6190*/  MOV R0, RZ ;  /* 0x000000ff00007202 */ /* 0x002fe20000000f00 */
[----:B---3-5:R-:W-:-:S03]  /*61a0*/  IMAD.MOV.U32 R22, RZ, RZ, R2 ;  /* 0x000000ffff167224 */ /* 0x028fc600078e0002 */
[----:B------:R-:W-:-:S13]  /*61b0*/  LOP3.LUT P0, RZ, R0, 0x1bf, RZ, 0xc0, !PT ;  /* 0x000001bf00ff7812 */ /* 0x000fda000780c0ff */
[----:B------:R-:W-:Y:S05]  /*61c0*/  @!P0 BRA `(.L_x_62) ;  /* 0x0000000000408947 */ /* 0x000fea0003800000 */
[----:B------:R-:W-:Y:S01]  /*61d0*/  MOV R0, 0x0 ;  /* 0x0000000000007802 */ /* 0x000fe20000000f00 */
[----:B------:R-:W-:Y:S01]  /*61e0*/  ULDC.64 UR4, c[0x4][0x68] ;  /* 0x01001a0000047ab9 */ /* 0x000fe20000000a00 */
[----:B------:R-:W-:Y:S01]  /*61f0*/  ULDC.64 UR6, c[0x4][0x8] ;  /* 0x0100020000067ab9 */ /* 0x000fe20000000a00 */
[----:B------:R-:W-:Y:S01]  /*6200*/  MOV R4, UR4 ;  /* 0x0000000400047c02 */ /* 0x000fe20008000f00 */
[----:B--2-4-:R1:W2:Y:S01]  /*6210*/  LDC.64 R2, c[0x4][R0] ;  /* 0x0100000000027b82 */ /* 0x0142a20000000a00 */
[----:B------:R-:W-:Y:S01]  /*6220*/  IMAD.U32 R5, RZ, RZ, UR5 ;  /* 0x00000005ff057e24 */ /* 0x000fe2000f8e00ff */
[----:B------:R-:W-:Y:S01]  /*6230*/  ULDC.64 UR4, c[0x4][0x70] ;  /* 0x01001c0000047ab9 */ /* 0x000fe20000000a00 */
[----:B------:R-:W-:Y:S01]  /*6240*/  MOV R10, UR6 ;  /* 0x00000006000a7c02 */ /* 0x000fe20008000f00 */
[----:B------:R-:W-:Y:S01]  /*6250*/  IMAD.U32 R6, RZ, RZ, UR4 ;  /* 0x00000004ff067e24 */ /* 0x000fe2000f8e00ff */
[----:B------:R-:W-:Y:S01]  /*6260*/  MOV R13, RZ ;  /* 0x000000ff000d7202 */ /* 0x000fe20000000f00 */
[----:B------:R-:W-:-:S02]  /*6270*/  IMAD.U32 R7, RZ, RZ, UR5 ;  /* 0x00000005ff077e24 */ /* 0x000fc4000f8e00ff */
[----:B------:R-:W-:Y:S02]  /*6280*/  IMAD.U32 R11, RZ, RZ, UR7 ;  /* 0x00000007ff0b7e24 */ /* 0x000fe4000f8e00ff */
[----:B------:R-:W-:Y:S02]  /*6290*/  IMAD.MOV.U32 R8, RZ, RZ, 0x70 ;  /* 0x00000070ff087424 */ /* 0x000fe400078e00ff */
[----:B-1----:R-:W-:-:S07]  /*62a0*/  IMAD.MOV.U32 R12, RZ, RZ, 0x1 ;  /* 0x00000001ff0c7424 */ /* 0x002fce00078e00ff */
[----:B------:R-:W-:-:S07]  /*62b0*/  LEPC R20, `(.L_x_62) ;  /* 0x000000001014794e */ /* 0x000fce0000000000 */
[----:B--2---:R-:W-:Y:S05]  /*62c0*/  CALL.ABS.NOINC R2 ;  /* 0x0000000002007343 */ /* 0x004fea0003c00000 */
.L_x_62:
[----:B------:R-:W-:Y:S02]  /*62d0*/  IMAD.U32 R18, RZ, RZ, UR37 ;  /* 0x00000025ff127e24 */ /* 0x000fe4000f8e00ff */
[----:B--2-4-:R-:W-:-:S04]  /*62e0*/  IMAD.U32 R3, RZ, RZ, UR36 ;  /* 0x00000024ff037e24 */ /* 0x014fc8000f8e00ff */
[----:B------:R-:W-:-:S05]  /*62f0*/  IMAD R18, R3, 0x1200, R18 ;  /* 0x0000120003127824 */ /* 0x000fca00078e0212 */
[----:B------:R-:W-:-:S04]  /*6300*/  IADD3 R19, R18, -0x1200, RZ ;  /* 0xffffee0012137810 */ /* 0x000fc80007ffe0ff */
[----:B------:R-:W-:-:S13]  /*6310*/  LOP3.LUT P0, RZ, R19, 0x1b0, RZ, 0xc0, !PT ;  /* 0x000001b013ff7812 */ /* 0x000fda000780c0ff */
[----:B------:R-:W-:Y:S05]  /*6320*/  @!P0 BRA `(.L_x_63) ;  /* 0x0000000000408947 */ /* 0x000fea0003800000 */
[----:B------:R-:W-:Y:S01]  /*6330*/  MOV R0, 0x0 ;  /* 0x0000000000007802 */ /* 0x000fe20000000f00 */
[----:B------:R-:W-:Y:S01]  /*6340*/  ULDC.64 UR4, c[0x4][0x68] ;  /* 0x01001a0000047ab9 */ /* 0x000fe20000000a00 */
[----:B------:R-:W-:Y:S01]  /*6350*/  ULDC.64 UR6, c[0x4][0x8] ;  /* 0x0100020000067ab9 */ /* 0x000fe20000000a00 */
[----:B------:R-:W-:Y:S01]  /*6360*/  IMAD.U32 R4, RZ, RZ, UR4 ;  /* 0x00000004ff047e24 */ /* 0x000fe2000f8e00ff */
[----:B------:R1:W2:Y:S01]  /*6370*/  LDC.64 R2, c[0x4][R0] ;  /* 0x0100000000027b82 */ /* 0x0002a20000000a00 */
[----:B------:R-:W-:Y:S01]  /*6380*/  IMAD.U32 R5, RZ, RZ, UR5 ;  /* 0x00000005ff057e24 */ /* 0x000fe2000f8e00ff */
[----:B------:R-:W-:Y:S01]  /*6390*/  ULDC.64 UR4, c[0x4][0x70] ;  /* 0x01001c0000047ab9 */ /* 0x000fe20000000a00 */
[----:B------:R-:W-:Y:S01]  /*63a0*/  IMAD.U32 R10, RZ, RZ, UR6 ;  /* 0x00000006ff0a7e24 */ /* 0x000fe2000f8e00ff */
[----:B------:R-:W-:Y:S01]  /*63b0*/  MOV R6, UR4 ;  /* 0x0000000400067c02 */ /* 0x000fe20008000f00 */
[----:B------:R-:W-:Y:S01]  /*63c0*/  IMAD.U32 R7, RZ, RZ, UR5 ;  /* 0x00000005ff077e24 */ /* 0x000fe2000f8e00ff */
[----:B------:R-:W-:Y:S01]  /*63d0*/  MOV R11, UR7 ;  /* 0x00000007000b7c02 */ /* 0x000fe20008000f00 */
[----:B------:R-:W-:Y:S01]  /*63e0*/  IMAD.MOV.U32 R8, RZ, RZ, 0x70 ;  /* 0x00000070ff087424 */ /* 0x000fe200078e00ff */
[----:B------:R-:W-:Y:S01]  /*63f0*/  MOV R13, RZ ;  /* 0x000000ff000d7202 */ /* 0x000fe20000000f00 */
[----:B-1----:R-:W-:-:S07]  /*6400*/  IMAD.MOV.U32 R12, RZ, RZ, 0x1 ;  /* 0x00000001ff0c7424 */ /* 0x002fce00078e00ff */
[----:B------:R-:W-:-:S07]  /*6410*/  LEPC R20, `(.L_x_63) ;  /* 0x000000001014794e */ /* 0x000fce0000000000 */
[----:B--2---:R-:W-:Y:S05]  /*6420*/  CALL.ABS.NOINC R2 ;  /* 0x0000000002007343 */ /* 0x004fea0003c00000 */
.L_x_63:
[----:B------:R-:W1:Y:S01]  /*6430*/  S2R R5, SR_TID.X ;  /* 0x0000000000057919 */ /* 0x000e620000002100 */
[----:B------:R-:W-:Y:S01]  /*6440*/  ULDC.64 UR4, c[0x0][0x730] ;  /* 0x0001cc0000047ab9 */ /* 0x000fe20000000a00 */
[----:B------:R-:W-:Y:S01]  /*6450*/  VIADD R16, R16, 0x1f ;  /* 0x0000001f10107836 */ /* 0x000fe20000000000 */
[----:B------:R-:W-:-:S04]  /*6460*/  ISETP.NE.U32.AND P0, PT, RZ, UR4, PT ;  /* 0x00000004ff007c0c */ /* 0x000fc8000bf05070 */
[----:B------:R-:W-:Y:S02]  /*6470*/  ISETP.NE.AND.EX P0, PT, RZ, UR5, PT, P0 ;  /* 0x00000005ff007c0c */ /* 0x000fe4000bf05300 */
[----:B------:R-:W-:-:S11]  /*6480*/  ISETP.GT.U32.AND P1, PT, R16, 0x3e, PT ;  /* 0x0000003e1000780c */ /* 0x000fd60003f24070 */
[----:B------:R-:W2:Y:S01]  /*6490*/  @P0 LDC R22, c[0x0][0x720] ;  /* 0x0001c800ff160b82 */ /* 0x000ea20000000800 */
[C---:B-1----:R-:W-:Y:S01]  /*64a0*/  IMAD.SHL.U32 R0, R5.reuse, 0x20, RZ ;  /* 0x0000002005007824 */ /* 0x042fe200078e00ff */
[----:B------:R-:W-:Y:S02]  /*64b0*/  SHF.R.U32.HI R3, RZ, 0x1, R5 ;  /* 0x00000001ff037819 */ /* 0x000fe40000011605 */
[C---:B------:R-:W-:Y:S02]  /*64c0*/  LOP3.LUT P0, RZ, R5.reuse, 0x4, RZ, 0xc0, !PT ;  /* 0x0000000405ff7812 */ /* 0x040fe4000780c0ff */
[C---:B------:R-:W-:Y:S02]  /*64d0*/  LOP3.LUT R4, R0.reuse, 0xc0, RZ, 0xc0, !PT ;  /* 0x000000c000047812 */ /* 0x040fe400078ec0ff */
[----:B------:R-:W-:Y:S02]  /*64e0*/  LOP3.LUT R2, R0, 0x20, RZ, 0xc0, !PT ;  /* 0x0000002000027812 */ /* 0x000fe400078ec0ff */
[----:B------:R-:W-:Y:S01]  /*64f0*/  LOP3.LUT R4, R4, 0x8, R3, 0xf8, !PT ;  /* 0x0000000804047812 */ /* 0x000fe200078ef803 */
[----:B------:R-:W-:Y:S01]  /*6500*/  IMAD.SHL.U32 R3, R5, 0x4, RZ ;  /* 0x0000000405037824 */ /* 0x000fe200078e00ff */
[----:B------:R-:W-:Y:S01]  /*6510*/  LEA R2, R17, R2, 0x9 ;  /* 0x0000000211027211 */ /* 0x000fe200078e48ff */
[-C--:B--2---:R-:W-:Y:S01]  /*6520*/  FMUL R6, R33, R22.reuse ;  /* 0x0000001621067220 */ /* 0x084fe20000400000 */
[-C--:B------:R-:W-:Y:S01]  /*6530*/  FMUL R9, R63, R22.reuse ;  /* 0x000000163f097220 */ /* 0x080fe20000400000 */
[-C--:B------:R-:W-:Y:S01]  /*6540*/  FMUL R8, R27, R22.reuse ;  /* 0x000000161b087220 */ /* 0x080fe20000400000 */
[----:B------:R-:W-:Y:S01]  /*6550*/  LOP3.LUT R4, R4, 0x18, R3, 0x78, !PT ;  /* 0x0000001804047812 */ /* 0x000fe200078e7803 */
[-C--:B------:R-:W-:Y:S01]  /*6560*/  FMUL R11, R65, R22.reuse ;  /* 0x00000016410b7220 */ /* 0x080fe20000400000 */
[----:B------:R-:W-:Y:S01]  /*6570*/  LOP3.LUT R3, R0, 0x100, RZ, 0xc0, !PT ;  /* 0x0000010000037812 */ /* 0x000fe200078ec0ff */
[-C--:B------:R-:W-:Y:S01]  /*6580*/  FMUL R10, R35, R22.reuse ;  /* 0x00000016230a7220 */ /* 0x080fe20000400000 */
[-C--:B------:R-:W-:Y:S01]  /*6590*/  FMUL R13, R67, R22.reuse ;  /* 0x00000016430d7220 */ /* 0x080fe20000400000 */
[----:B------:R-:W-:Y:S01]  /*65a0*/  FMUL R0, R23, R22 ;  /* 0x0000001617007220 */ /* 0x000fe20000400000 */
[----:B------:R-:W-:Y:S01]  /*65b0*/  IADD3 R20, R4, R2, R3 ;  /* 0x0000000204147210 */ /* 0x000fe20007ffe003 */
[-C--:B------:R-:W-:Y:S01]  /*65c0*/  FMUL R3, R57, R22.reuse ;  /* 0x0000001639037220 */ /* 0x080fe20000400000 */
[-C--:B------:R-:W-:Y:S01]  /*65d0*/  FMUL R2, R31, R22.reuse ;  /* 0x000000161f027220 */ /* 0x080fe20000400000 */
[-C--:B------:R-:W-:Y:S01]  /*65e0*/  FMUL R5, R59, R22.reuse ;  /* 0x000000163b057220 */ /* 0x080fe20000400000 */
[----:B------:R-:W-:Y:S01]  /*65f0*/  FMUL R4, R25, R22 ;  /* 0x0000001619047220 */ /* 0x000fe20000400000 */
[----:B------:R-:W-:-:S02]  /*6600*/  IMAD R19, R20, 0x2, R19 ;  /* 0x0000000214137824 */ /* 0x000fc400078e0213 */
[-C--:B------:R-:W-:Y:S01]  /*6610*/  FMUL R7, R61, R22.reuse ;  /* 0x000000163d077220 */ /* 0x080fe20000400000 */
[-C--:B------:R-:W-:Y:S01]  /*6620*/  FMUL R12, R29, R22.reuse ;  /* 0x000000161d0c7220 */ /* 0x080fe20000400000 */
[-C--:B------:R-:W-:Y:S01]  /*6630*/  FMUL R15, R69, R22.reuse ;  /* 0x00000016450f7220 */ /* 0x080fe20000400000 */
[-C--:B------:R-:W-:Y:S01]  /*6640*/  FMUL R14, R37, R22.reuse ;  /* 0x00000016250e7220 */ /* 0x080fe20000400000 */
[----:B------:R-:W-:Y:S01]  /*6650*/  FMUL R17, R71, R22 ;  /* 0x0000001647117220 */ /* 0x000fe20000400000 */
[----:B------:R-:W-:Y:S02]  /*6660*/  F2FP.BF16.F32.PACK_AB R27, R9, R6 ;  /* 0x00000006091b723e */ /* 0x000fe400000010ff */
[C---:B------:R-:W-:Y:S01]  /*6670*/  IADD3 R21, R19.reuse, 0x20, RZ ;  /* 0x0000002013157810 */ /* 0x040fe20007ffe0ff */
[----:B------:R-:W-:Y:S01]  /*6680*/  @P0 VIADD R21, R19, 0xffffffe0 ;  /* 0xffffffe013150836 */ /* 0x000fe20000000000 */
[----:B------:R-:W-:Y:S02]  /*6690*/  F2FP.BF16.F32.PACK_AB R8, R11, R8 ;  /* 0x000000080b08723e */ /* 0x000fe400000010ff */
[----:B------:R-:W-:-:S02]  /*66a0*/  F2FP.BF16.F32.PACK_AB R9, R13, R10 ;  /* 0x0000000a0d09723e */ /* 0x000fc400000010ff */
[----:B------:R-:W-:Y:S02]  /*66b0*/  F2FP.BF16.F32.PACK_AB R24, R3, R0 ;  /* 0x000000000318723e */ /* 0x000fe400000010ff */
[----:B------:R-:W-:Y:S02]  /*66c0*/  F2FP.BF16.F32.PACK_AB R25, R5, R2 ;  /* 0x000000020519723e */ /* 0x000fe400000010ff */
[----:B------:R-:W-:Y:S02]  /*66d0*/  F2FP.BF16.F32.PACK_AB R26, R7, R4 ;  /* 0x00000004071a723e */ /* 0x000fe400000010ff */
[----:B------:R-:W-:Y:S02]  /*66e0*/  F2FP.BF16.F32.PACK_AB R10, R15, R12 ;  /* 0x0000000c0f0a723e */ /* 0x000fe400000010ff */
[----:B------:R-:W-:Y:S01]  /*66f0*/  F2FP.BF16.F32.PACK_AB R11, R17, R14 ;  /* 0x0000000e110b723e */ /* 0x000fe200000010ff */
[----:B------:R-:W-:Y:S06]  /*6700*/  @P1 BRA `(.L_x_64) ;  /* 0x0000000000041947 */ /* 0x000fec0003800000 */
[----:B------:R-:W-:-:S04]  /*6710*/  DEPBAR.LE SB0, 0x0 ;  /* 0x000080000000791a */ /* 0x000fc80000000000 */
.L_x_64:
[----:B------:R-:W-:Y:S05]  /*6720*/  WARPSYNC.ALL ;  /* 0x0000000000007948 */ /* 0x000fea0003800000 */
[----:B------:R-:W-:Y:S01]  /*6730*/  BAR.SYNC.DEFER_BLOCKING 0x1, 0x80 ;  /* 0x0042000000007b1d */ /* 0x000fe20000010000 */
[----:B------:R-:W-:-:S05]  /*6740*/  IMAD R20, R20, 0x2, R18 ;  /* 0x0000000214147824 */ /* 0x000fca00078e0212 */
[----:B------:R-:W-:Y:S01]  /*6750*/  BSSY B0, `(.L_x_65) ;  /* 0x0000015000007945 */ /* 0x000fe20003800000 */
[----:B------:R1:W-:Y:S04]  /*6760*/  STSM.16.M88.4 [R20+-0x1200], R24 ;  /* 0xffee001814007844 */ /* 0x0003e80000000200 */
[----:B------:R1:W-:Y:S01]  /*6770*/  STSM.16.M88.4 [R21], R8 ;  /* 0x0000000815007844 */ /* 0x0003e20000000200 */
[----:B------:R-:W-:Y:S01]  /*6780*/  @!PT LDS RZ, [RZ] ;  /* 0x00000000fffff984 */ /* 0x000fe20000000800 */
[----:B------:R-:W-:Y:S01]  /*6790*/  @!PT LDS RZ, [RZ] ;  /* 0x00000000fffff984 */ /* 0x000fe20000000800 */
[----:B------:R-:W-:Y:S01]  /*67a0*/  @!PT LDS RZ, [RZ] ;  /* 0x00000000fffff984 */ /* 0x000fe20000000800 */
[----:B------:R-:W-:Y:S01]  /*67b0*/  @!PT LDS RZ, [RZ] ;  /* 0x00000000fffff984 */ /* 0x000fe20000000800 */
[----:B------:R2:W-:Y:S06]  /*67c0*/  MEMBAR.ALL.CTA ;  /* 0x0000000000007992 */ /* 0x0005ec0000008000 */
[----:B--2---:R-:W2:Y:S02]  /*67d0*/  FENCE.VIEW.ASYNC.S ;  /* 0x00000000000073c6 */ /* 0x004ea40000000000 */
[----:B--2---:R-:W-:Y:S06]  /*67e0*/  BAR.SYNC.DEFER_BLOCKING 0x1, 0x80 ;  /* 0x0042000000007b1d */ /* 0x004fec0000010000 */
[----:B------:R-:W-:Y:S05]  /*67f0*/  @P1 BRA `(.L_x_66) ;  /* 0x0000000000281947 */ /* 0x000fea0003800000 */
[----:B------:R-:W-:Y:S01]  /*6800*/  S2UR UR44, SR_CTAID.Z ;  /* 0x00000000002c79c3 */ /* 0x000fe20000002700 */
[----:B------:R-:W-:Y:S01]  /*6810*/  R2UR UR40, R18 ;  /* 0x00000000122872ca */ /* 0x000fe200000e0000 */
[----:B------:R-:W-:Y:S01]  /*6820*/  ULDC.64 UR4, c[0x0][0x198] ;  /* 0x0000660000047ab9 */ /* 0x000fe20000000a00 */
[----:B------:R-:W-:Y:S01]  /*6830*/  UMOV UR41, URZ ;  /* 0x0000003f00297c82 */ /* 0x000fe20008000000 */
[----:B------:R-:W-:-:S04]  /*6840*/  UIADD3 UR4, UP0, UR4, 0x670, URZ ;  /* 0x0000067004047890 */ /* 0x000fc8000ff1e03f */
[----:B------:R-:W2:Y:S01]  /*6850*/  S2UR UR43, SR_CTAID.Y ;  /* 0x00000000002b79c3 */ /* 0x000ea20000002600 */
[----:B------:R-:W-:-:S05]  /*6860*/  UIADD3.X UR5, URZ, UR5, URZ, UP0, !UPT ;  /* 0x000000053f057290 */ /* 0x000fca00087fe43f */
[----:B------:R-:W-:-:S09]  /*6870*/  UIADD3 UR40, UR40, -0x1200, URZ ;  /* 0xffffee0028287890 */ /* 0x000fd2000fffe03f */
[----:B--2---:R2:W-:Y:S02]  /*6880*/  UTMASTG.4D [UR40], [UR4] ;  /* 0x00000028040073b5 */ /* 0x0045e40008018000 */
[----:B--2---:R0:W-:Y:S02]  /*6890*/  UTMACMDFLUSH ;  /* 0x00000000000079b7 */ /* 0x0041e40000000000 */
.L_x_66:
[----:B------:R-:W-:Y:S05]  /*68a0*/  BSYNC B0 ;  /* 0x0000000000007941 */ /* 0x000fea0003800000 */
.L_x_65:
[----:B------:R-:W-:Y:S01]  /*68b0*/  UIADD3 UR36, UR36, -0x1, URZ ;  /* 0xffffffff24247890 */ /* 0x000fe2000fffe03f */
[----:B------:R-:W-:-:S04]  /*68c0*/  DEPBAR.LE SB0, 0x0 ;  /* 0x000080000000791a */ /* 0x000fc80000000000 */
[----:B------:R-:W-:-:S04]  /*68d0*/  USHF.L.U32 UR4, UR36, 0x3, URZ ;  /* 0x0000000324047899 */ /* 0x000fc8000800063f */
[----:B------:R-:W-:-:S04]  /*68e0*/  ULOP3.LUT UR4, UR4, 0x8, URZ, 0xe2, !UPT ;  /* 0x0000000804047892 */ /* 0x000fc8000f8ee23f */
[----:B------:R-:W-:-:S06]  /*68f0*/  ULOP3.LUT UR4, UR4, 0x18, URZ, 0x3c, !UPT ;  /* 0x0000001804047892 */ /* 0x000fcc000f8e3c3f */
[----:B------:R-:W-:-:S04]  /*6900*/  MOV R0, UR4 ;  /* 0x0000000400007c02 */ /* 0x000fc80008000f00 */
[----:B------:R-:W-:Y:S01]  /*6910*/  SYNCS.ARRIVE.TRANS64.A1T0 RZ, [R0+UR37+0x7090], RZ ;  /* 0x007090ff00ff79a7 */ /* 0x000fe20008100025 */
[----:B------:R-:W-:Y:S05]  /*6920*/  EXIT ;  /* 0x000000000000794d */ /* 0x000fea0003800000 */
.L_x_6:
[----:B------:R-:W-:-:S08]  /*6930*/  UISETP.NE.AND UP0, UPT, UR10, 0x1, UPT ;  /* 0x000000010a00788c */ /* 0x000fd0000bf05270 */
[----:B------:R-:W1:-:S00]  /*6940*/  USETMAXREG.DEALLOC.CTAPOOL 0x18 ;  /* 0x00000018000079c8 */ /* 0x000e4000080e0500 */
[----:B------:R-:W-:-:S13]  /*6950*/  PLOP3.LUT P0, PT, PT, PT, UP0, 0x80, 0x0 ;  /* 0x000000000000781c */ /* 0x000fda0003f0f008 */
[----:B------:R-:W-:Y:S05]  /*6960*/  @P0 EXIT ;  /* 0x000000000000094d */ /* 0x000fea0003800000 */
[----:B------:R-:W2:Y:S01]  /*6970*/  S2UR UR11, SR_CTAID.X ;  /* 0x00000000000b79c3 */ /* 0x000ea20000002500 */
[----:B------:R-:W-:Y:S01]  /*6980*/  ELECT P3, URZ, PT ;  /* 0x00000000003f782f */ /* 0x000fe20003860000 */
[----:B------:R-:W-:Y:S01]  /*6990*/  BSSY B0, `(.L_x_67) ;  /* 0x0000029000007945 */ /* 0x000fe20003800000 */
[----:B-1----:R-:W-:Y:S01]  /*69a0*/  IMAD.MOV.U32 R2, RZ, RZ, RZ ;  /* 0x000000ffff027224 */ /* 0x002fe200078e00ff */
[----:B------:R-:W-:Y:S01]  /*69b0*/  MOV R4, RZ ;  /* 0x000000ff00047202 */ /* 0x000fe20000000f00 */
[----:B------:R-:W-:-:S03]  /*69c0*/  IMAD.MOV.U32 R8, RZ, RZ, RZ ;  /* 0x000000ffff087224 */ /* 0x000fc600078e00ff */
[----:B------:R-:W1:Y:S08]  /*69d0*/  S2UR UR20, SR_CTAID.Y ;  /* 0x00000000001479c3 */ /* 0x000e700000002600 */
[----:B------:R-:W3:Y:S01]  /*69e0*/  S2UR UR21, SR_CTAID.Z ;  /* 0x00000000001579c3 */ /* 0x000ee20000002700 */
[----:B--2---:R-:W-:Y:S01]  /*69f0*/  USHF.L.U32 UR11, UR11, 0x7, URZ ;  /* 0x000000070b0b7899 */ /* 0x004fe2000800063f */
[----:B------:R-:W-:Y:S11]  /*6a00*/  @!P3 BRA `(.L_x_68) ;  /* 0x000000000084b947 */ /* 0x000ff60003800000 */
[----:B------:R-:W2:Y:S01]  /*6a10*/  S2R R4, SR_CgaCtaId ;  /* 0x0000000000047919 */ /* 0x000ea20000008800 */
[----:B------:R-:W-:Y:S01]  /*6a20*/  MOV R3, 0x400 ;  /* 0x0000040000037802 */ /* 0x000fe20000000f00 */
[----:B------:R-:W-:-:S03]  /*6a30*/  IMAD.MOV.U32 R5, RZ, RZ, 0x1 ;  /* 0x00000001ff057424 */ /* 0x000fc600078e00ff */
[----:B--2---:R-:W-:Y:S02]  /*6a40*/  LEA R4, R4, R3, 0x18 ;  /* 0x0000000304047211 */ /* 0x004fe400078ec0ff */
[----:B------:R-:W-:-:S04]  /*6a50*/  SHF.L.U32 R3, R5, 0x1f, RZ ;  /* 0x0000001f05037819 */ /* 0x000fc800000006ff */
[----:B------:R-:W2:Y:S02]  /*6a60*/  SYNCS.PHASECHK.TRANS64.TRYWAIT P0, [R4+URZ+0x7060], R3 ;  /* 0x00706003040075a7 */ /* 0x000ea4000800017f */
[----:B--2---:R-:W-:Y:S05]  /*6a70*/  @!P0 BRA `(.L_x_69) ;  /* 0x0000001000908947 */ /* 0x004fea0003800000 */
.L_x_106:
[----:B------:R-:W-:Y:S01]  /*6a80*/  ULOP3.LUT UR4, UR6, 0x2, URZ, 0xfc, !UPT ;  /* 0x0000000206047892 */ /* 0x000fe2000f8efc3f */
[----:B--2---:R-:W-:-:S03]  /*6a90*/  @P2 IMAD.MOV.U32 R3, RZ, RZ, 0x1000 ;  /* 0x00001000ff032424 */ /* 0x004fc600078e00ff */
[----:B------:R-:W-:Y:S01]  /*6aa0*/  UPRMT UR4, UR4, 0x9910, URZ ;  /* 0x0000991004047896 */ /* 0x000fe2000800003f */
[----:B------:R2:W-:Y:S03]  /*6ab0*/  @P2 SYNCS.ARRIVE.TRANS64 RZ, [R4+URZ+0x7050], R3 ;  /* 0x0070500304ff29a7 */ /* 0x0005e6000800003f */
[----:B------:R-:W-:-:S06]  /*6ac0*/  UISETP.NE.AND UP0, UPT, UR4, 0x2, UPT ;  /* 0x000000020400788c */ /* 0x000fcc000bf05270 */
[----:B------:R-:W-:-:S13]  /*6ad0*/  PLOP3.LUT P0, PT, PT, PT, UP0, 0x80, 0x0 ;  /* 0x000000000000781c */ /* 0x000fda0003f0f008 */
[----:B--2---:R-:W-:Y:S05]  /*6ae0*/  @P0 BRA `(.L_x_70) ;  /* 0x0000000000040947 */ /* 0x004fea0003800000 */
[----:B-1-3--:R-:W-:Y:S01]  /*6af0*/  BPT.TRAP 0x1 ;  /* 0x000000040000795c */ /* 0x00afe20000300000 */
.L_x_70:
[----:B------:R-:W-:-:S04]  /*6b00*/  LOP3.LUT P0, RZ, R0, 0x1f, RZ, 0xc0, !PT ;  /* 0x0000001f00ff7812 */ /* 0x000fc8000780c0ff */
[----:B------:R-:W-:-:S13]  /*6b10*/  PLOP3.LUT P0, PT, P0, P2, PT, 0x2a, 0x0 ;  /* 0x000000000000781c */ /* 0x000fda0000704572 */
[----:B------:R-:W-:Y:S05]  /*6b20*/  @P0 BRA `(.L_x_71) ;  /* 0x0000000000040947 */ /* 0x000fea0003800000 */
[----:B-1-3--:R-:W-:Y:S01]  /*6b30*/  BPT.TRAP 0x1 ;  /* 0x000000040000795c */ /* 0x00afe20000300000 */
.L_x_71:
[----:B------:R-:W-:Y:S01]  /*6b40*/  R2UR UR8, R4 ;  /* 0x00000000040872ca */ /* 0x000fe200000e0000 */
[----:B------:R-:W-:Y:S01]  /*6b50*/  ULDC.64 UR4, c[0x0][0x198] ;  /* 0x0000660000047ab9 */ /* 0x000fe20000000a00 */
[----:B------:R-:W-:Y:S01]  /*6b60*/  UMOV UR14, 0x0 ;  /* 0x00000000000e7882 */ /* 0x000fe20000000000 */
[----:B------:R-:W-:Y:S01]  /*6b70*/  UIADD3 UR4, UP0, UR4, 0xf0, URZ ;  /* 0x000000f004047890 */ /* 0x000fe2000ff1e03f */
[----:B------:R-:W-:Y:S01]  /*6b80*/  MOV R4, 0x1 ;  /* 0x0000000100047802 */ /* 0x000fe20000000f00 */
[----:B------:R-:W-:Y:S01]  /*6b90*/  UMOV UR15, 0x10000000 ;  /* 0x10000000000f7882 */ /* 0x000fe20000000000 */
[----:B------:R-:W-:Y:S01]  /*6ba0*/  UMOV UR10, URZ ;  /* 0x0000003f000a7c82 */ /* 0x000fe20008000000 */
[----:B------:R-:W-:Y:S01]  /*6bb0*/  UIADD3.X UR5, URZ, UR5, URZ, UP0, !UPT ;  /* 0x000000053f057290 */ /* 0x000fe200087fe43f */
[----:B------:R-:W-:Y:S01]  /*6bc0*/  IMAD.MOV.U32 R8, RZ, RZ, 0x40 ;  /* 0x00000040ff087424 */ /* 0x000fe200078e00ff */
[----:B-1----:R-:W-:Y:S01]  /*6bd0*/  UMOV UR12, UR20 ;  /* 0x00000014000c7c82 */ /* 0x002fe20008000000 */
[----:B---3--:R-:W-:-:S03]  /*6be0*/  UMOV UR13, UR21 ;  /* 0x00000015000d7c82 */ /* 0x008fc60008000000 */
[----:B------:R-:W-:-:S09]  /*6bf0*/  UIADD3 UR9, UR8, 0x7050, URZ ;  /* 0x0000705008097890 */ /* 0x000fd2000fffe03f */
[----:B------:R2:W-:Y:S02]  /*6c00*/  UTMALDG.4D [UR8], [UR4], desc[UR14] ;  /* 0x00000e08040075b4 */ /* 0x0005e40008019000 */
[----:B--2---:R-:W-:Y:S01]  /*6c10*/  NOP ;  /* 0x0000000000007918 */ /* 0x004fe20000000000 */
.L_x_68:
[----:B-1-3--:R-:W-:Y:S05]  /*6c20*/  BSYNC B0 ;  /* 0x0000000000007941 */ /* 0x00afea0003800000 */
.L_x_67:
[----:B------:R-:W1:Y:S01]  /*6c30*/  LDC R3, c[0x0][0x28c] ;  /* 0x0000a300ff037b82 */ /* 0x000e620000000800 */
[----:B------:R-:W-:Y:S01]  /*6c40*/  BSSY B0, `(.L_x_72) ;  /* 0x0000023000007945 */ /* 0x000fe20003800000 */
[----:B-1----:R-:W-:-:S13]  /*6c50*/  ISETP.GT.AND P4, PT, R3, RZ, P3 ;  /* 0x000000ff0300720c */ /* 0x002fda0001f84270 */
[----:B------:R-:W-:Y:S05]  /*6c60*/  @!P4 BRA `(.L_x_73) ;  /* 0x000000000080c947 */ /* 0x000fea0003800000 */
[----:B------:R-:W1:Y:S01]  /*6c70*/  S2R R5, SR_CgaCtaId ;  /* 0x0000000000057919 */ /* 0x000e620000008800 */
[----:B------:R-:W-:-:S04]  /*6c80*/  MOV R2, 0x400 ;  /* 0x0000040000027802 */ /* 0x000fc80000000f00 */
[----:B-1----:R-:W-:Y:S01]  /*6c90*/  LEA R2, R5, R2, 0x18 ;  /* 0x0000000205027211 */ /* 0x002fe200078ec0ff */
[----:B------:R-:W-:-:S05]  /*6ca0*/  IMAD.MOV.U32 R5, RZ, RZ, 0x1 ;  /* 0x00000001ff057424 */ /* 0x000fca00078e00ff */
[----:B------:R-:W-:-:S04]  /*6cb0*/  SHF.L.U32 R5, R5, 0x1f, RZ ;  /* 0x0000001f05057819 */ /* 0x000fc800000006ff */
[----:B------:R-:W1:Y:S02]  /*6cc0*/  SYNCS.PHASECHK.TRANS64.TRYWAIT P0, [R2+URZ+0x7028], R5 ;  /* 0x00702805020075a7 */ /* 0x000e64000800017f */
[----:B-1----:R-:W-:Y:S05]  /*6cd0*/  @!P0 BRA `(.L_x_74) ;  /* 0x00000010000c8947 */ /* 0x002fea0003800000 */
.L_x_107:
[----:B------:R-:W-:Y:S01]  /*6ce0*/  ULOP3.LUT UR4, UR6, 0x2, URZ, 0xfc, !UPT ;  /* 0x0000000206047892 */ /* 0x000fe2000f8efc3f */
[----:B-1----:R-:W-:-:S03]  /*6cf0*/  @P2 MOV R5, 0x1000 ;  /* 0x0000100000052802 */ /* 0x002fc60000000f00 */
[----:B------:R-:W-:Y:S01]  /*6d00*/  UPRMT UR4, UR4, 0x9910, URZ ;  /* 0x0000991004047896 */ /* 0x000fe2000800003f */
[----:B------:R1:W-:Y:S03]  /*6d10*/  @P2 SYNCS.ARRIVE.TRANS64 RZ, [R2+URZ+0x7000], R5 ;  /* 0x0070000502ff29a7 */ /* 0x0003e6000800003f */
[----:B------:R-:W-:-:S06]  /*6d20*/  UISETP.NE.AND UP0, UPT, UR4, 0x2, UPT ;  /* 0x000000020400788c */ /* 0x000fcc000bf05270 */
[----:B------:R-:W-:-:S13]  /*6d30*/  PLOP3.LUT P0, PT, PT, PT, UP0, 0x80, 0x0 ;  /* 0x000000000000781c */ /* 0x000fda0003f0f008 */
[----:B-1----:R-:W-:Y:S05]  /*6d40*/  @P0 BRA `(.L_x_75) ;  /* 0x0000000000040947 */ /* 0x002fea0003800000 */
[----:B------:R-:W-:Y:S01]  /*6d50*/  BPT.TRAP 0x1 ;  /* 0x000000040000795c */ /* 0x000fe20000300000 */
.L_x_75:
[----:B------:R-:W-:-:S04]  /*6d60*/  LOP3.LUT P0, RZ, R0, 0x1f, RZ, 0xc0, !PT ;  /* 0x0000001f00ff7812 */ /* 0x000fc8000780c0ff */
[----:B------:R-:W-:-:S13]  /*6d70*/  PLOP3.LUT P0, PT, P0, P2, PT, 0x2a, 0x0 ;  /* 0x000000000000781c */ /* 0x000fda0000704572 */
[----:B------:R-:W-:Y:S05]  /*6d80*/  @P0 BRA `(.L_x_76) ;  /* 0x0000000000040947 */ /* 0x000fea0003800000 */
[----:B------:R-:W-:Y:S01]  /*6d90*/  BPT.TRAP 0x1 ;  /* 0x000000040000795c */ /* 0x000fe20000300000 */
.L_x_76:
[----:B------:R-:W-:Y:S01]  /*6da0*/  R2UR UR17, R2 ;  /* 0x00000000021172ca */ /* 0x000fe200000e0000 */
[----:B------:R-:W-:Y:S01]  /*6db0*/  ULDC.64 UR4, c[0x0][0x198] ;  /* 0x0000660000047ab9 */ /* 0x000fe20000000a00 */
[----:B------:R-:W-:Y:S01]  /*6dc0*/  UMOV UR8, 0x0 ;  /* 0x0000000000087882 */ /* 0x000fe20000000000 */
[----:B------:R-:W-:Y:S01]  /*6dd0*/  UIADD3 UR4, UP0, UR4, 0x1f0, URZ ;  /* 0x000001f004047890 */ /* 0x000fe2000ff1e03f */
[----:B------:R-:W-:Y:S01]  /*6de0*/  IMAD.MOV.U32 R2, RZ, RZ, 0x1 ;  /* 0x00000001ff027424 */ /* 0x000fe200078e00ff */
[----:B------:R-:W-:Y:S01]  /*6df0*/  UMOV UR9, 0x10000000 ;  /* 0x1000000000097882 */ /* 0x000fe20000000000 */
[----:B------:R-:W-:Y:S01]  /*6e00*/  UMOV UR18, URZ ;  /* 0x0000003f00127c82 */ /* 0x000fe20008000000 */
[----:B------:R-:W-:Y:S01]  /*6e10*/  UIADD3.X UR5, URZ, UR5, URZ, UP0, !UPT ;  /* 0x000000053f057290 */ /* 0x000fe200087fe43f */
[----:B------:R-:W-:-:S05]  /*6e20*/  UMOV UR19, URZ ;  /* 0x0000003f00137c82 */ /* 0x000fca0008000000 */
[----:B------:R-:W-:Y:S02]  /*6e30*/  UIADD3 UR16, UR17, 0x2000, URZ ;  /* 0x0000200011107890 */ /* 0x000fe4000fffe03f */
[----:B------:R-:W-:-:S09]  /*6e40*/  UIADD3 UR17, UR17, 0x7000, URZ ;  /* 0x0000700011117890 */ /* 0x000fd2000fffe03f */
[----:B------:R1:W-:Y:S02]  /*6e50*/  UTMALDG.4D [UR16], [UR4], desc[UR8] ;  /* 0x00000810040075b4 */ /* 0x0003e40008019000 */
[----:B-1----:R-:W-:Y:S01]  /*6e60*/  NOP ;  /* 0x0000000000007918 */ /* 0x002fe20000000000 */
.L_x_73:
[----:B------:R-:W-:Y:S05]  /*6e70*/  BSYNC B0 ;  /* 0x0000000000007941 */ /* 0x000fea0003800000 */
.L_x_72:
[----:B------:R-:W-:Y:S04]  /*6e80*/  BSSY B0, `(.L_x_77) ;  /* 0x0000025000007945 */ /* 0x000fe80003800000 */
[----:B------:R-:W-:Y:S05]  /*6e90*/  @!P3 BRA `(.L_x_78) ;  /* 0x00000000008cb947 */ /* 0x000fea0003800000 */
[----:B------:R-:W1:Y:S01]  /*6ea0*/  S2R R6, SR_CgaCtaId ;  /* 0x0000000000067919 */ /* 0x000e620000008800 */
[----:B------:R-:W-:-:S04]  /*6eb0*/  MOV R5, 0x400 ;  /* 0x0000040000057802 */ /* 0x000fc80000000f00 */
[----:B-1----:R-:W-:Y:S01]  /*6ec0*/  LEA R7, R6, R5, 0x18 ;  /* 0x0000000506077211 */ /* 0x002fe200078ec0ff */
[----:B------:R-:W-:-:S03]  /*6ed0*/  IMAD.MOV.U32 R6, RZ, RZ, 0x1 ;  /* 0x00000001ff067424 */ /* 0x000fc600078e00ff */
[----:B------:R-:W-:Y:S02]  /*6ee0*/  LEA R5, R4, R7, 0x3 ;  /* 0x0000000704057211 */ /* 0x000fe400078e18ff */
[----:B------:R-:W-:-:S04]  /*6ef0*/  SHF.L.U32 R6, R6, 0x1f, RZ ;  /* 0x0000001f06067819 */ /* 0x000fc800000006ff */
[----:B------:R-:W1:Y:S02]  /*6f00*/  SYNCS.PHASECHK.TRANS64.TRYWAIT P0, [R5+URZ+0x7060], R6 ;  /* 0x00706006050075a7 */ /* 0x000e64000800017f */
[----:B-1----:R-:W-:Y:S05]  /*6f10*/  @!P0 BRA `(.L_x_79) ;  /* 0x0000000c00908947 */ /* 0x002fea0003800000 */
.L_x_108:
[----:B------:R-:W-:Y:S01]  /*6f20*/  ULOP3.LUT UR4, UR6, 0x2, URZ, 0xfc, !UPT ;  /* 0x0000000206047892 */ /* 0x000fe2000f8efc3f */
[----:B-1----:R-:W-:-:S03]  /*6f30*/  @P2 IMAD.MOV.U32 R6, RZ, RZ, 0x1000 ;  /* 0x00001000ff062424 */ /* 0x002fc600078e00ff */
[----:B------:R-:W-:Y:S01]  /*6f40*/  UPRMT UR4, UR4, 0x9910, URZ ;  /* 0x0000991004047896 */ /* 0x000fe2000800003f */
[----:B------:R1:W-:Y:S03]  /*6f50*/  @P2 SYNCS.ARRIVE.TRANS64 RZ, [R5+URZ+0x7050], R6 ;  /* 0x0070500605ff29a7 */ /* 0x0003e6000800003f */
[----:B------:R-:W-:-:S06]  /*6f60*/  UISETP.NE.AND UP0, UPT, UR4, 0x2, UPT ;  /* 0x000000020400788c */ /* 0x000fcc000bf05270 */
[----:B------:R-:W-:-:S13]  /*6f70*/  PLOP3.LUT P0, PT, PT, PT, UP0, 0x80, 0x0 ;  /* 0x000000000000781c */ /* 0x000fda0003f0f008 */
[----:B-1----:R-:W-:Y:S05]  /*6f80*/  @P0 BRA `(.L_x_80) ;  /* 0x0000000000040947 */ /* 0x002fea0003800000 */
[----:B------:R-:W-:Y:S01]  /*6f90*/  BPT.TRAP 0x1 ;  /* 0x000000040000795c */ /* 0x000fe20000300000 */
.L_x_80:
[----:B------:R-:W-:-:S04]  /*6fa0*/  LOP3.LUT P0, RZ, R0, 0x1f, RZ, 0xc0, !PT ;  /* 0x0000001f00ff7812 */ /* 0x000fc8000780c0ff */
[----:B------:R-:W-:-:S13]  /*6fb0*/  PLOP3.LUT P0, PT, P0, P2, PT, 0x2a, 0x0 ;  /* 0x000000000000781c */ /* 0x000fda0000704572 */
[----:B------:R-:W-:Y:S05]  /*6fc0*/  @P0 BRA `(.L_x_81) ;  /* 0x0000000000040947 */ /* 0x000fea0003800000 */
[----:B------:R-:W-:Y:S01]  /*6fd0*/  BPT.TRAP 0x1 ;  /* 0x000000040000795c */ /* 0x000fe20000300000 */
.L_x_81:
[----:B------:R-:W-:Y:S01]  /*6fe0*/  R2UR UR16, R4 ;  /* 0x00000000041072ca */ /* 0x000fe200000e0000 */
[----:B------:R-:W-:Y:S01]  /*6ff0*/  ULDC.64 UR8, c[0x0][0x198] ;  /* 0x0000660000087ab9 */ /* 0x000fe20000000a00 */
[----:B------:R-:W-:Y:S01]  /*7000*/  R2UR UR4, R7 ;  /* 0x00000000070472ca */ /* 0x000fe200000e0000 */
[----:B------:R-:W-:Y:S01]  /*7010*/  UIADD3 UR8, UP0, UR8, 0xf0, URZ ;  /* 0x000000f008087890 */ /* 0x000fe2000ff1e03f */
[----:B------:R-:W-:Y:S01]  /*7020*/  R2UR UR19, R8 ;  /* 0x00000000081372ca */ /* 0x000fe200000e0000 */
[----:B------:R-:W-:Y:S01]  /*7030*/  UMOV UR5, 0x10000000 ;  /* 0x1000000000057882 */ /* 0x000fe20000000000 */
[----:B------:R-:W-:Y:S01]  /*7040*/  R2UR UR17, R5 ;  /* 0x00000000051172ca */ /* 0x000fe200000e0000 */
[----:B------:R-:W-:Y:S01]  /*7050*/  UIADD3.X UR9, URZ, UR9, URZ, UP0, !UPT ;  /* 0x000000093f097290 */ /* 0x000fe200087fe43f */
[----:B------:R-:W-:-:S07]  /*7060*/  UMOV UR18, URZ ;  /* 0x0000003f00127c82 */ /* 0x000fce0008000000 */
[----:B------:R-:W-:Y:S02]  /*7070*/  ULEA UR16, UR16, UR4, 0xc ;  /* 0x0000000410107291 */ /* 0x000fe4000f8e603f */
[----:B------:R-:W-:Y:S02]  /*7080*/  UIADD3 UR19, UR11, UR19, URZ ;  /* 0x000000130b137290 */ /* 0x000fe4000fffe03f */
[----:B------:R-:W-:Y:S01]  /*7090*/  UIADD3 UR17, UR17, 0x7050, URZ ;  /* 0x0000705011117890 */ /* 0x000fe2000fffe03f */
[----:B------:R-:W-:-:S08]  /*70a0*/  UMOV UR4, 0x0 ;  /* 0x0000000000047882 */ /* 0x000fd00000000000 */
[----:B------:R1:W-:Y:S02]  /*70b0*/  UTMALDG.4D [UR16], [UR8], desc[UR4] ;  /* 0x00000410080075b4 */ /* 0x0003e40008019000 */
[----:B-1----:R-:W-:Y:S01]  /*70c0*/  NOP ;  /* 0x0000000000007918 */ /* 0x002fe20000000000 */
.L_x_78:
[----:B------:R-:W-:Y:S05]  /*70d0*/  BSYNC B0 ;  /* 0x0000000000007941 */ /* 0x000fea0003800000 */
.L_x_77:
[----:B------:R-:W-:Y:S01]  /*70e0*/  BSSY B0, `(.L_x_82) ;  /* 0x0000027000007945 */ /* 0x000fe20003800000 */
[----:B------:R-:W-:-:S03]  /*70f0*/  IMAD.MOV.U32 R8, RZ, RZ, RZ ;  /* 0x000000ffff087224 */ /* 0x000fc600078e00ff */
[----:B------:R-:W-:Y:S05]  /*7100*/  @!P4 BRA `(.L_x_83) ;  /* 0x000000000090c947 */ /* 0x000fea0003800000 */
[----:B------:R-:W1:Y:S01]  /*7110*/  S2R R5, SR_CgaCtaId ;  /* 0x0000000000057919 */ /* 0x000e620000008800 */
[----:B------:R-:W-:Y:S02]  /*7120*/  MOV R4, 0x400 ;  /* 0x0000040000047802 */ /* 0x000fe40000000f00 */
[----:B------:R-:W-:-:S04]  /*7130*/  MOV R7, 0x1 ;  /* 0x0000000100077802 */ /* 0x000fc80000000f00 */
[----:B------:R-:W-:Y:S02]  /*7140*/  SHF.L.U32 R7, R7, 0x1f, RZ ;  /* 0x0000001f07077819 */ /* 0x000fe400000006ff */
[----:B-1----:R-:W-:-:S05]  /*7150*/  LEA R5, R5, R4, 0x18 ;  /* 0x0000000405057211 */ /* 0x002fca00078ec0ff */
[----:B------:R-:W-:-:S04]  /*7160*/  IMAD R4, R2, 0x8, R5 ;  /* 0x0000000802047824 */ /* 0x000fc800078e0205 */
[----:B------:R-:W1:Y:S02]  /*7170*/  SYNCS.PHASECHK.TRANS64.TRYWAIT P0, [R4+URZ+0x7028], R7 ;  /* 0x00702807040075a7 */ /* 0x000e64000800017f */
[----:B-1----:R-:W-:Y:S05]  /*7180*/  @!P0 BRA `(.L_x_84) ;  /* 0x0000000c00088947 */ /* 0x002fea0003800000 */
.L_x_109:
        /* <DEDUP_REMOVED lines=8> */
.L_x_85:
[----:B------:R-:W-:-:S04]  /*7210*/  LOP3.LUT P0, RZ, R0, 0x1f, RZ, 0xc0, !PT ;  /* 0x0000001f00ff7812 */ /* 0x000fc8000780c0ff */
[----:B------:R-:W-:-:S13]  /*7220*/  PLOP3.LUT P0, PT, P0, P2, PT, 0x2a, 0x0 ;  /* 0x000000000000781c */ /* 0x000fda0000704572 */
[----:B------:R-:W-:Y:S05]  /*7230*/  @P0 BRA `(.L_x_86) ;  /* 0x0000000000040947 */ /* 0x000fea0003800000 */
[----:B------:R-:W-:Y:S01]  /*7240*/  BPT.TRAP 0x1 ;  /* 0x000000040000795c */ /* 0x000fe20000300000 */
.L_x_86:
[----:B------:R-:W-:Y:S01]  /*7250*/  LEA R5, R2, R5, 0xc ;  /* 0x0000000502057211 */ /* 0x000fe200078e60ff */
[----:B------:R-:W-:Y:S01]  /*7260*/  ULDC.64 UR4, c[0x0][0x198] ;  /* 0x0000660000047ab9 */ /* 0x000fe20000000a00 */
[----:B------:R-:W-:Y:S01]  /*7270*/  R2UR UR17, R4 ;  /* 0x00000000041172ca */ /* 0x000fe200000e0000 */
[----:B------:R-:W-:Y:S01]  /*7280*/  UIADD3 UR4, UP0, UR4, 0x2f0, URZ ;  /* 0x000002f004047890 */ /* 0x000fe2000ff1e03f */
[----:B------:R-:W-:Y:S01]  /*7290*/  R2UR UR16, R5 ;  /* 0x00000000051072ca */ /* 0x000fe200000e0000 */
[----:B------:R-:W-:Y:S01]  /*72a0*/  UMOV UR8, 0x0 ;  /* 0x0000000000087882 */ /* 0x000fe20000000000 */
[----:B------:R-:W-:Y:S01]  /*72b0*/  UMOV UR9, 0x10000000 ;  /* 0x1000000000097882 */ /* 0x000fe20000000000 */
[----:B------:R-:W-:Y:S01]  /*72c0*/  UIADD3.X UR5, URZ, UR5, URZ, UP0, !UPT ;  /* 0x000000053f057290 */ /* 0x000fe200087fe43f */
[----:B------:R-:W-:Y:S01]  /*72d0*/  VIADD R2, R2, 0x1 ;  /* 0x0000000102027836 */ /* 0x000fe20000000000 */
[----:B------:R-:W-:Y:S01]  /*72e0*/  UMOV UR18, URZ ;  /* 0x0000003f00127c82 */ /* 0x000fe20008000000 */
[----:B------:R-:W-:Y:S01]  /*72f0*/  UMOV UR19, URZ ;  /* 0x0000003f00137c82 */ /* 0x000fe20008000000 */
[----:B------:R-:W-:-:S04]  /*7300*/  IMAD.MOV.U32 R8, RZ, RZ, 0x1 ;  /* 0x00000001ff087424 */ /* 0x000fc800078e00ff */
[----:B------:R-:W-:Y:S02]  /*7310*/  UIADD3 UR17, UR17, 0x7000, URZ ;  /* 0x0000700011117890 */ /* 0x000fe4000fffe03f */
[----:B------:R-:W-:-:S09]  /*7320*/  UIADD3 UR16, UR16, 0x2000, URZ ;  /* 0x0000200010107890 */ /* 0x000fd2000fffe03f */
[----:B------:R1:W-:Y:S02]  /*7330*/  UTMALDG.4D [UR16], [UR4], desc[UR8] ;  /* 0x00000810040075b4 */ /* 0x0003e40008019000 */
[----:B-1----:R-:W-:Y:S01]  /*7340*/  NOP ;  /* 0x0000000000007918 */ /* 0x002fe20000000000 */
.L_x_83:
[----:B------:R-:W-:Y:S05]  /*7350*/  BSYNC B0 ;  /* 0x0000000000007941 */ /* 0x000fea0003800000 */
.L_x_82:
[----:B------:R-:W-:-:S13]  /*7360*/  ISETP.GE.AND P0, PT, R3, 0x41, PT ;  /* 0x000000410300780c */ /* 0x000fda0003f06270 */
[----:B------:R-:W-:Y:S05]  /*7370*/  @!P0 EXIT ;  /* 0x000000000000894d */ /* 0x000fea0003800000 */
[----:B------:R-:W-:Y:S01]  /*7380*/  IADD3 R3, R3, 0x3f, RZ ;  /* 0x0000003f03037810 */ /* 0x000fe20007ffe0ff */
[----:B------:R-:W-:Y:S01]  /*7390*/  BSSY B0, `(.L_x_87) ;  /* 0x000005b000007945 */ /* 0x000fe20003800000 */
[----:B------:R-:W-:Y:S02]  /*73a0*/  LOP3.LUT P0, RZ, R0, 0x1f, RZ, 0xc0, !PT ;  /* 0x0000001f00ff7812 */ /* 0x000fe4000780c0ff */
[----:B------:R-:W-:Y:S02]  /*73b0*/  SHF.R.S32.HI R0, RZ, 0x1f, R3 ;  /* 0x0000001fff007819 */ /* 0x000fe40000011403 */
[----:B------:R-:W-:Y:S02]  /*73c0*/  PLOP3.LUT P0, PT, P0, P2, PT, 0x2a, 0x0 ;  /* 0x000000000000781c */ /* 0x000fe40000704572 */
[----:B------:R-:W-:Y:S01]  /*73d0*/  LEA.HI R0, R0, R3, RZ, 0x6 ;  /* 0x0000000300007211 */ /* 0x000fe200078f30ff */
[----:B------:R-:W-:-:S03]  /*73e0*/  IMAD.U32 R3, RZ, RZ, UR6 ;  /* 0x00000006ff037e24 */ /* 0x000fc6000f8e00ff */
[----:B------:R-:W-:Y:S02]  /*73f0*/  SHF.R.S32.HI R4, RZ, 0x6, R0 ;  /* 0x00000006ff047819 */ /* 0x000fe40000011400 */
[----:B------:R-:W-:Y:S02]  /*7400*/  LOP3.LUT R0, R3, 0x2, RZ, 0xfc, !PT ;  /* 0x0000000203007812 */ /* 0x000fe400078efcff */
[----:B------:R-:W-:Y:S01]  /*7410*/  MOV R3, 0x1 ;  /* 0x0000000100037802 */ /* 0x000fe20000000f00 */
[----:B------:R-:W-:-:S07]  /*7420*/  IMAD.SHL.U32 R4, R4, 0x2, RZ ;  /* 0x0000000204047824 */ /* 0x000fce00078e00ff */
.L_x_98:
[----:B------:R-:W-:Y:S04]  /*7430*/  BSSY B1, `(.L_x_88) ;  /* 0x0000025000017945 */ /* 0x000fe80003800000 */
[----:B------:R-:W-:Y:S05]  /*7440*/  @!P3 BRA `(.L_x_89) ;  /* 0x00000000008cb947 */ /* 0x000fea0003800000 */
[----:B------:R-:W1:Y:S01]  /*7450*/  S2R R6, SR_CgaCtaId ;  /* 0x0000000000067919 */ /* 0x000e620000008800 */
[----:B------:R-:W-:-:S04]  /*7460*/  MOV R5, 0x400 ;  /* 0x0000040000057802 */ /* 0x000fc80000000f00 */
[----:B-1----:R-:W-:Y:S02]  /*7470*/  LEA R7, R6, R5, 0x18 ;  /* 0x0000000506077211 */ /* 0x002fe400078ec0ff */
[----:B------:R-:W-:-:S03]  /*7480*/  SHF.L.U32 R5, R3, 0x1f, RZ ;  /* 0x0000001f03057819 */ /* 0x000fc600000006ff */
[----:B------:R-:W-:-:S04]  /*7490*/  IMAD R6, R2, 0x8, R7 ;  /* 0x0000000802067824 */ /* 0x000fc800078e0207 */
[----:B------:R-:W1:Y:S02]  /*74a0*/  SYNCS.PHASECHK.TRANS64.TRYWAIT P4, [R6+URZ+0x7028], R5 ;  /* 0x00702805060075a7 */ /* 0x000e64000808017f */
[----:B-1----:R-:W-:Y:S05]  /*74b0*/  @!P4 BRA `(.L_x_90) ;  /* 0x000000080050c947 */ /* 0x002fea0003800000 */
.L_x_110:
[----:B-1----:R-:W-:-:S04]  /*74c0*/  @P2 IMAD.MOV.U32 R5, RZ, RZ, 0x1000 ;  /* 0x00001000ff052424 */ /* 0x002fc800078e00ff */
[----:B------:R1:W-:Y:S02]  /*74d0*/  @P2 SYNCS.ARRIVE.TRANS64 RZ, [R6+URZ+0x7000], R5 ;  /* 0x0070000506ff29a7 */ /* 0x0003e4000800003f */
[----:B-1----:R-:W-:-:S04]  /*74e0*/  PRMT R5, R0, 0x9910, RZ ;  /* 0x0000991000057816 */ /* 0x002fc800000000ff */
[----:B------:R-:W-:-:S13]  /*74f0*/  ISETP.NE.AND P4, PT, R5, 0x2, PT ;  /* 0x000000020500780c */ /* 0x000fda0003f85270 */
[----:B------:R-:W-:Y:S05]  /*7500*/  @P4 BRA `(.L_x_91) ;  /* 0x0000000000044947 */ /* 0x000fea0003800000 */
[----:B------:R-:W-:Y:S01]  /*7510*/  BPT.TRAP 0x1 ;  /* 0x000000040000795c */ /* 0x000fe20000300000 */
.L_x_91:
[----:B------:R-:W-:Y:S05]  /*7520*/  @P0 BRA `(.L_x_92) ;  /* 0x0000000000040947 */ /* 0x000fea0003800000 */
[----:B------:R-:W-:Y:S01]  /*7530*/  BPT.TRAP 0x1 ;  /* 0x000000040000795c */ /* 0x000fe20000300000 */
.L_x_92:
[----:B------:R-:W-:Y:S01]  /*7540*/  LEA R7, R2, R7, 0xc ;  /* 0x0000000702077211 */ /* 0x000fe200078e60ff */
[----:B------:R-:W-:Y:S01]  /*7550*/  ULDC.64 UR4, c[0x0][0x198] ;  /* 0x0000660000047ab9 */ /* 0x000fe20000000a00 */
[----:B------:R-:W-:Y:S01]  /*7560*/  R2UR UR17, R6 ;  /* 0x00000000061172ca */ /* 0x000fe200000e0000 */
[----:B------:R-:W-:Y:S01]  /*7570*/  UIADD3 UR4, UP0, UR4, 0x1f0, URZ ;  /* 0x000001f004047890 */ /* 0x000fe2000ff1e03f */
[----:B------:R-:W-:Y:S01]  /*7580*/  R2UR UR16, R7 ;  /* 0x00000000071072ca */ /* 0x000fe200000e0000 */
[----:B------:R-:W-:Y:S01]  /*7590*/  UMOV UR8, 0x0 ;  /* 0x0000000000087882 */ /* 0x000fe20000000000 */
[----:B------:R-:W-:Y:S01]  /*75a0*/  R2UR UR19, R8 ;  /* 0x00000000081372ca */ /* 0x000fe200000e0000 */
[----:B------:R-:W-:Y:S01]  /*75b0*/  UIADD3.X UR5, URZ, UR5, URZ, UP0, !UPT ;  /* 0x000000053f057290 */ /* 0x000fe200087fe43f */
[----:B------:R-:W-:Y:S01]  /*75c0*/  VIADD R5, R2, 0x1 ;  /* 0x0000000102057836 */ /* 0x000fe20000000000 */
[----:B------:R-:W-:Y:S01]  /*75d0*/  UMOV UR9, 0x10000000 ;  /* 0x1000000000097882 */ /* 0x000fe20000000000 */
[----:B------:R-:W-:-:S03]  /*75e0*/  UMOV UR18, URZ ;  /* 0x0000003f00127c82 */ /* 0x000fc60008000000 */
[----:B------:R-:W-:Y:S02]  /*75f0*/  ISETP.NE.AND P4, PT, R5, 0x5, PT ;  /* 0x000000050500780c */ /* 0x000fe40003f85270 */
[----:B------:R-:W-:Y:S02]  /*7600*/  UIADD3 UR17, UR17, 0x7000, URZ ;  /* 0x0000700011117890 */ /* 0x000fe4000fffe03f */
[----:B------:R-:W-:Y:S01]  /*7610*/  UIADD3 UR16, UR16, 0x2000, URZ ;  /* 0x0000200010107890 */ /* 0x000fe2000fffe03f */
[----:B------:R-:W-:Y:S01]  /*7620*/  SEL R2, RZ, 0x1, P4 ;  /* 0x00000001ff027807 */ /* 0x000fe20002000000 */
[----:B------:R-:W-:-:S03]  /*7630*/  USHF.L.U32 UR19, UR19, 0x6, URZ ;  /* 0x0000000613137899 */ /* 0x000fc6000800063f */
[----:B------:R-:W-:Y:S02]  /*7640*/  LOP3.LUT R3, R3, R2, RZ, 0x3c, !PT ;  /* 0x0000000203037212 */ /* 0x000fe400078e3cff */
[----:B------:R-:W-:-:S04]  /*7650*/  SEL R2, R5, RZ, P4 ;  /* 0x000000ff05027207 */ /* 0x000fc80002000000 */
[----:B------:R1:W-:Y:S02]  /*7660*/  UTMALDG.4D [UR16], [UR4], desc[UR8] ;  /* 0x00000810040075b4 */ /* 0x0003e40008019000 */
[----:B-1----:R-:W-:Y:S01]  /*7670*/  NOP ;  /* 0x0000000000007918 */ /* 0x002fe20000000000 */
.L_x_89:
[----:B------:R-:W-:Y:S05]  /*7680*/  BSYNC B1 ;  /* 0x0000000000017941 */ /* 0x000fea0003800000 */
.L_x_88:
[----:B------:R-:W-:Y:S01]  /*7690*/  ISETP.LT.OR P4, PT, R4, 0x4, !P3 ;  /* 0x000000040400780c */ /* 0x000fe20005f81670 */
[----:B------:R-:W-:-:S12]  /*76a0*/  BSSY B1, `(.L_x_93) ;  /* 0x0000026000017945 */ /* 0x000fd80003800000 */
[----:B------:R-:W-:Y:S05]  /*76b0*/  @P4 BRA `(.L_x_94) ;  /* 0x0000000000904947 */ /* 0x000fea0003800000 */
[----:B------:R-:W1:Y:S01]  /*76c0*/  S2R R6, SR_CgaCtaId ;  /* 0x0000000000067919 */ /* 0x000e620000008800 */
[----:B------:R-:W-:Y:S02]  /*76d0*/  MOV R5, 0x400 ;  /* 0x0000040000057802 */ /* 0x000fe40000000f00 */
[----:B------:R-:W-:Y:S02]  /*76e0*/  SHF.L.U32 R7, R3, 0x1f, RZ ;  /* 0x0000001f03077819 */ /* 0x000fe400000006ff */
[----:B-1----:R-:W-:-:S05]  /*76f0*/  LEA R5, R6, R5, 0x18 ;  /* 0x0000000506057211 */ /* 0x002fca00078ec0ff */
[----:B------:R-:W-:-:S04]  /*7700*/  IMAD R6, R2, 0x8, R5 ;  /* 0x0000000802067824 */ /* 0x000fc800078e0205 */
[----:B------:R-:W1:Y:S02]  /*7710*/  SYNCS.PHASECHK.TRANS64.TRYWAIT P4, [R6+URZ+0x7028], R7 ;  /* 0x00702807060075a7 */ /* 0x000e64000808017f */
[----:B-1----:R-:W-:Y:S05]  /*7720*/  @!P4 BRA `(.L_x_95) ;  /* 0x0000000400c8c947 */ /* 0x002fea0003800000 */
.L_x_111:
[----:B-1----:R-:W-:-:S04]  /*7730*/  @P1 MOV R7, 0x1000 ;  /* 0x0000100000071802 */ /* 0x002fc80000000f00 */
[----:B------:R1:W-:Y:S02]  /*7740*/  @P1 SYNCS.ARRIVE.TRANS64 RZ, [R6+URZ+0x7000], R7 ;  /* 0x0070000706ff19a7 */ /* 0x0003e4000800003f */
[----:B-1----:R-:W-:-:S04]  /*7750*/  PRMT R7, R0, 0x9910, RZ ;  /* 0x0000991000077816 */ /* 0x002fc800000000ff */
[----:B------:R-:W-:-:S13]  /*7760*/  ISETP.NE.AND P4, PT, R7, 0x2, PT ;  /* 0x000000020700780c */ /* 0x000fda0003f85270 */
[----:B------:R-:W-:Y:S05]  /*7770*/  @P4 BRA `(.L_x_96) ;  /* 0x0000000000044947 */ /* 0x000fea0003800000 */
[----:B------:R-:W-:Y:S01]  /*7780*/  BPT.TRAP 0x1 ;  /* 0x000000040000795c */ /* 0x000fe20000300000 */
.L_x_96:
[----:B------:R-:W-:Y:S05]  /*7790*/  @P0 BRA `(.L_x_97) ;  /* 0x0000000000040947 */ /* 0x000fea0003800000 */
[----:B------:R-:W-:Y:S01]  /*77a0*/  BPT.TRAP 0x1 ;  /* 0x000000040000795c */ /* 0x000fe20000300000 */
.L_x_97:
[----:B------:R-:W-:Y:S01]  /*77b0*/  IMAD R5, R2, 0x1000, R5 ;  /* 0x0000100002057824 */ /* 0x000fe200078e0205 */
[----:B------:R-:W-:Y:S01]  /*77c0*/  R2UR UR17, R6 ;  /* 0x00000000061172ca */ /* 0x000fe200000e0000 */
        /* <DEDUP_REMOVED lines=9> */
[----:B------:R-:W-:-:S03]  /*7860*/  IADD3 R8, R8, 0x1, RZ ;  /* 0x0000000108087810 */ /* 0x000fc60007ffe0ff */
[----:B------:R-:W-:Y:S01]  /*7870*/  UIADD3 UR17, UR17, 0x7000, URZ ;  /* 0x0000700011117890 */ /* 0x000fe2000fffe03f */
[C---:B------:R-:W-:Y:S01]  /*7880*/  ISETP.NE.AND P4, PT, R2.reuse, 0x5, PT ;  /* 0x000000050200780c */ /* 0x040fe20003f85270 */
[----:B------:R-:W-:Y:S02]  /*7890*/  USHF.L.U32 UR19, UR19, 0x6, URZ ;  /* 0x0000000613137899 */ /* 0x000fe4000800063f */
[----:B------:R-:W-:Y:S01]  /*78a0*/  UIADD3 UR16, UR16, 0x2000, URZ ;  /* 0x0000200010107890 */ /* 0x000fe2000fffe03f */
[----:B------:R-:W-:Y:S02]  /*78b0*/  SEL R6, RZ, 0x1, P4 ;  /* 0x00000001ff067807 */ /* 0x000fe40002000000 */
[----:B------:R-:W-:Y:S02]  /*78c0*/  SEL R2, R2, RZ, P4 ;  /* 0x000000ff02027207 */ /* 0x000fe40002000000 */
[----:B------:R-:W-:-:S04]  /*78d0*/  LOP3.LUT R3, R3, R6, RZ, 0x3c, !PT ;  /* 0x0000000603037212 */ /* 0x000fc800078e3cff */
[----:B------:R1:W-:Y:S02]  /*78e0*/  UTMALDG.4D [UR16], [UR4], desc[UR8] ;  /* 0x00000810040075b4 */ /* 0x0003e40008019000 */
[----:B-1----:R-:W-:Y:S01]  /*78f0*/  NOP ;  /* 0x0000000000007918 */ /* 0x002fe20000000000 */
.L_x_94:
[----:B------:R-:W-:Y:S05]  /*7900*/  BSYNC B1 ;  /* 0x0000000000017941 */ /* 0x000fea0003800000 */
.L_x_93:
[C---:B------:R-:W-:Y:S01]  /*7910*/  ISETP.GT.AND P4, PT, R4.reuse, 0x4, PT ;  /* 0x000000040400780c */ /* 0x040fe20003f84270 */
[----:B------:R-:W-:-:S12]  /*7920*/  VIADD R4, R4, 0xfffffffe ;  /* 0xfffffffe04047836 */ /* 0x000fd80000000000 */
[----:B------:R-:W-:Y:S05]  /*7930*/  @P4 BRA `(.L_x_98) ;  /* 0xfffffff800bc4947 */ /* 0x000fea000383ffff */
[----:B------:R-:W-:Y:S05]  /*7940*/  BSYNC B0 ;  /* 0x0000000000007941 */ /* 0x000fea0003800000 */
.L_x_87:
[----:B------:R-:W-:Y:S05]  /*7950*/  EXIT ;  /* 0x000000000000794d */ /* 0x000fea0003800000 */
.L_x_15:
[----:B--2---:R-:W-:-:S04]  /*7960*/  IMAD.U32 R3, RZ, RZ, UR6 ;  /* 0x00000006ff037e24 */ /* 0x004fc8000f8e00ff */
[----:B------:R2:W3:Y:S03]  /*7970*/  SYNCS.PHASECHK.TRANS64.TRYWAIT P1, [R3+URZ+0x7050], R2 ;  /* 0x00705002030075a7 */ /* 0x0004e6000802017f */
[----:B---3--:R-:W-:Y:S05]  /*7980*/  @!P1 NANOSLEEP.SYNCS 0x989680 ;  /* 0x009896800000995d */ /* 0x008fea0003900000 */
[----:B------:R-:W3:Y:S02]  /*7990*/  @!P1 SYNCS.PHASECHK.TRANS64 P1, [R3+URZ+0x7050], R2 ;  /* 0x00705002030095a7 */ /* 0x000ee4000802007f */
[----:B---3--:R-:W-:Y:S05]  /*79a0*/  @!P1 BRA `(.L_x_15) ;  /* 0xfffffffc00ec9947 */ /* 0x008fea000383ffff */
[----:B------:R-:W-:Y:S05]  /*79b0*/  BRA `(.L_x_99) ;  /* 0xffffff9000f47947 */ /* 0x000fea000383ffff */
.L_x_17:
[----:B--2---:R-:W-:-:S04]  /*79c0*/  MOV R2, UR37 ;  /* 0x0000002500027c02 */ /* 0x004fc80008000f00 */
[----:B------:R2:W3:Y:S03]  /*79d0*/  SYNCS.PHASECHK.TRANS64.TRYWAIT P1, [R2+URZ+0x7000], R7 ;  /* 0x00700007020075a7 */ /* 0x0004e6000802017f */
[----:B---3--:R-:W-:Y:S05]  /*79e0*/  @!P1 NANOSLEEP.SYNCS 0x989680 ;  /* 0x009896800000995d */ /* 0x008fea0003900000 */
[----:B------:R-:W3:Y:S02]  /*79f0*/  @!P1 SYNCS.PHASECHK.TRANS64 P1, [R2+URZ+0x7000], R7 ;  /* 0x00700007020095a7 */ /* 0x000ee4000802007f */
[----:B---3--:R-:W-:Y:S05]  /*7a00*/  @!P1 BRA `(.L_x_17) ;  /* 0xfffffffc00ec9947 */ /* 0x008fea000383ffff */
[----:B------:R-:W-:Y:S05]  /*7a10*/  BRA `(.L_x_100) ;  /* 0xffffff9000fc7947 */ /* 0x000fea000383ffff */
.L_x_18:
[----:B--2---:R-:W-:-:S04]  /*7a20*/  IMAD.U32 R3, RZ, RZ, UR16 ;  /* 0x00000010ff037e24 */ /* 0x004fc8000f8e00ff */
[----:B------:R2:W3:Y:S03]  /*7a30*/  SYNCS.PHASECHK.TRANS64.TRYWAIT P1, [R3+URZ+-0x8], R2 ;  /* 0xfffff802030075a7 */ /* 0x0004e6000802017f */
[----:B---3--:R-:W-:Y:S05]  /*7a40*/  @!P1 NANOSLEEP.SYNCS 0x989680 ;  /* 0x009896800000995d */ /* 0x008fea0003900000 */
[----:B------:R-:W3:Y:S02]  /*7a50*/  @!P1 SYNCS.PHASECHK.TRANS64 P1, [R3+URZ+-0x8], R2 ;  /* 0xfffff802030095a7 */ /* 0x000ee4000802007f */
[----:B---3--:R-:W-:Y:S05]  /*7a60*/  @!P1 BRA `(.L_x_18) ;  /* 0xfffffffc00ec9947 */ /* 0x008fea000383ffff */
[----:B------:R-:W-:Y:S05]  /*7a70*/  BRA `(.L_x_101) ;  /* 0xffffff9000f87947 */ /* 0x000fea000383ffff */
.L_x_20:
[----:B-1----:R-:W-:-:S04]  /*7a80*/  IMAD.U32 R8, RZ, RZ, UR37 ;  /* 0x00000025ff087e24 */ /* 0x002fc8000f8e00ff */
[----:B------:R1:W2:Y:S03]  /*7a90*/  SYNCS.PHASECHK.TRANS64.TRYWAIT P1, [R8+URZ+0x7008], R7 ;  /* 0x00700807080075a7 */ /* 0x0002a6000802017f */
[----:B--2---:R-:W-:Y:S05]  /*7aa0*/  @!P1 NANOSLEEP.SYNCS 0x989680 ;  /* 0x009896800000995d */ /* 0x004fea0003900000 */
[----:B------:R-:W2:Y:S02]  /*7ab0*/  @!P1 SYNCS.PHASECHK.TRANS64 P1, [R8+URZ+0x7008], R7 ;  /* 0x00700807080095a7 */ /* 0x000ea4000802007f */
[----:B--2---:R-:W-:Y:S05]  /*7ac0*/  @!P1 BRA `(.L_x_20) ;  /* 0xfffffffc00ec9947 */ /* 0x004fea000383ffff */
[----:B------:R-:W-:Y:S05]  /*7ad0*/  BRA `(.L_x_102) ;  /* 0xffffffa8004c7947 */ /* 0x000fea000383ffff */
.L_x_25:
[----:B-1----:R-:W-:-:S04]  /*7ae0*/  MOV R13, UR6 ;  /* 0x00000006000d7c02 */ /* 0x002fc80008000f00 */
[----:B------:R1:W2:Y:S03]  /*7af0*/  SYNCS.PHASECHK.TRANS64.TRYWAIT P2, [R13+URZ+0x7000], R4 ;  /* 0x007000040d0075a7 */ /* 0x0002a6000804017f */
[----:B--2---:R-:W-:Y:S05]  /*7b00*/  @!P2 NANOSLEEP.SYNCS 0x989680 ;  /* 0x009896800000a95d */ /* 0x004fea0003900000 */
[----:B------:R-:W2:Y:S02]  /*7b10*/  @!P2 SYNCS.PHASECHK.TRANS64 P2, [R13+URZ+0x7000], R4 ;  /* 0x007000040d00a5a7 */ /* 0x000ea4000804007f */
[----:B--2---:R-:W-:Y:S05]  /*7b20*/  @!P2 BRA `(.L_x_25) ;  /* 0xfffffffc00eca947 */ /* 0x004fea000383ffff */
[----:B------:R-:W-:Y:S05]  /*7b30*/  BRA `(.L_x_103) ;  /* 0xffffffac00147947 */ /* 0x000fea000383ffff */
.L_x_29:
[----:B-1----:R-:W-:-:S04]  /*7b40*/  IMAD.U32 R8, RZ, RZ, UR6 ;  /* 0x00000006ff087e24 */ /* 0x002fc8000f8e00ff */
[----:B------:R1:W2:Y:S03]  /*7b50*/  SYNCS.PHASECHK.TRANS64.TRYWAIT P2, [R8+URZ+0x7000], R11 ;  /* 0x0070000b080075a7 */ /* 0x0002a6000804017f */
[----:B--2---:R-:W-:Y:S05]  /*7b60*/  @!P2 NANOSLEEP.SYNCS 0x989680 ;  /* 0x009896800000a95d */ /* 0x004fea0003900000 */
[----:B------:R-:W2:Y:S02]  /*7b70*/  @!P2 SYNCS.PHASECHK.TRANS64 P2, [R8+URZ+0x7000], R11 ;  /* 0x0070000b0800a5a7 */ /* 0x000ea4000804007f */
[----:B--2---:R-:W-:Y:S05]  /*7b80*/  @!P2 BRA `(.L_x_29) ;  /* 0xfffffffc00eca947 */ /* 0x004fea000383ffff */
[----:B------:R-:W-:Y:S05]  /*7b90*/  BRA `(.L_x_28) ;  /* 0xffffffbc00c47947 */ /* 0x000fea000383ffff */
.L_x_37:
[----:B-1----:R-:W-:-:S04]  /*7ba0*/  IMAD.U32 R11, RZ, RZ, UR6 ;  /* 0x00000006ff0b7e24 */ /* 0x002fc8000f8e00ff */
[----:B------:R1:W2:Y:S03]  /*7bb0*/  SYNCS.PHASECHK.TRANS64.TRYWAIT P2, [R11+URZ+0x7000], R4 ;  /* 0x007000040b0075a7 */ /* 0x0002a6000804017f */
[----:B--2---:R-:W-:Y:S05]  /*7bc0*/  @!P2 NANOSLEEP.SYNCS 0x989680 ;  /* 0x009896800000a95d */ /* 0x004fea0003900000 */
[----:B------:R-:W2:Y:S02]  /*7bd0*/  @!P2 SYNCS.PHASECHK.TRANS64 P2, [R11+URZ+0x7000], R4 ;  /* 0x007000040b00a5a7 */ /* 0x000ea4000804007f */
[----:B--2---:R-:W-:Y:S05]  /*7be0*/  @!P2 BRA `(.L_x_37) ;  /* 0xfffffffc00eca947 */ /* 0x004fea000383ffff */
[----:B------:R-:W-:Y:S05]  /*7bf0*/  BRA `(.L_x_104) ;  /* 0xffffffc000b47947 */ /* 0x000fea000383ffff */
.L_x_41:
[----:B-1----:R-:W-:-:S04]  /*7c00*/  MOV R9, UR6 ;  /* 0x0000000600097c02 */ /* 0x002fc80008000f00 */
[----:B------:R1:W2:Y:S03]  /*7c10*/  SYNCS.PHASECHK.TRANS64.TRYWAIT P2, [R9+URZ+0x7000], R10 ;  /* 0x0070000a090075a7 */ /* 0x0002a6000804017f */
[----:B--2---:R-:W-:Y:S05]  /*7c20*/  @!P2 NANOSLEEP.SYNCS 0x989680 ;  /* 0x009896800000a95d */ /* 0x004fea0003900000 */
[----:B------:R-:W2:Y:S02]  /*7c30*/  @!P2 SYNCS.PHASECHK.TRANS64 P2, [R9+URZ+0x7000], R10 ;  /* 0x0070000a0900a5a7 */ /* 0x000ea4000804007f */
[----:B--2---:R-:W-:Y:S05]  /*7c40*/  @!P2 BRA `(.L_x_41) ;  /* 0xfffffffc00eca947 */ /* 0x004fea000383ffff */
[----:B------:R-:W-:Y:S05]  /*7c50*/  BRA `(.L_x_40) ;  /* 0xffffffd800687947 */ /* 0x000fea000383ffff */
.L_x_57:
[----:B-1----:R-:W-:-:S04]  /*7c60*/  IMAD.U32 R3, RZ, RZ, UR16 ;  /* 0x00000010ff037e24 */ /* 0x002fc8000f8e00ff */
[----:B------:R1:W2:Y:S03]  /*7c70*/  SYNCS.PHASECHK.TRANS64.TRYWAIT P0, [R3+URZ+0x8], R0 ;  /* 0x00000800030075a7 */ /* 0x0002a6000800017f */
[----:B--2---:R-:W-:Y:S05]  /*7c80*/  @!P0 NANOSLEEP.SYNCS 0x989680 ;  /* 0x009896800000895d */ /* 0x004fea0003900000 */
[----:B------:R-:W2:Y:S02]  /*7c90*/  @!P0 SYNCS.PHASECHK.TRANS64 P0, [R3+URZ+0x8], R0 ;  /* 0x00000800030085a7 */ /* 0x000ea4000800007f */
[----:B--2---:R-:W-:Y:S05]  /*7ca0*/  @!P0 BRA `(.L_x_57) ;  /* 0xfffffffc00ec8947 */ /* 0x004fea000383ffff */
[----:B------:R-:W-:Y:S05]  /*7cb0*/  BRA `(.L_x_105) ;  /* 0xffffffe0007c7947 */ /* 0x000fea000383ffff */
.L_x_69:
[----:B--2---:R2:W4:Y:S02]  /*7cc0*/  SYNCS.PHASECHK.TRANS64.TRYWAIT P0, [R4+URZ+0x7060], R3 ;  /* 0x00706003040075a7 */ /* 0x004524000800017f */
[----:B----4-:R-:W-:Y:S05]  /*7cd0*/  @!P0 NANOSLEEP.SYNCS 0x989680 ;  /* 0x009896800000895d */ /* 0x010fea0003900000 */
[----:B------:R-:W4:Y:S02]  /*7ce0*/  @!P0 SYNCS.PHASECHK.TRANS64 P0, [R4+URZ+0x7060], R3 ;  /* 0x00706003040085a7 */ /* 0x000f24000800007f */
[----:B----4-:R-:W-:Y:S05]  /*7cf0*/  @!P0 BRA `(.L_x_69) ;  /* 0xfffffffc00f08947 */ /* 0x010fea000383ffff */
[----:B------:R-:W-:Y:S05]  /*7d00*/  BRA `(.L_x_106) ;  /* 0xffffffec005c7947 */ /* 0x000fea000383ffff */
.L_x_74:
[----:B-1----:R1:W2:Y:S02]  /*7d10*/  SYNCS.PHASECHK.TRANS64.TRYWAIT P0, [R2+URZ+0x7028], R5 ;  /* 0x00702805020075a7 */ /* 0x0022a4000800017f */
[----:B--2---:R-:W-:Y:S05]  /*7d20*/  @!P0 NANOSLEEP.SYNCS 0x989680 ;  /* 0x009896800000895d */ /* 0x004fea0003900000 */
[----:B------:R-:W2:Y:S02]  /*7d30*/  @!P0 SYNCS.PHASECHK.TRANS64 P0, [R2+URZ+0x7028], R5 ;  /* 0x00702805020085a7 */ /* 0x000ea4000800007f */
[----:B--2---:R-:W-:Y:S05]  /*7d40*/  @!P0 BRA `(.L_x_74) ;  /* 0xfffffffc00f08947 */ /* 0x004fea000383ffff */
[----:B------:R-:W-:Y:S05]  /*7d50*/  BRA `(.L_x_107) ;  /* 0xffffffec00e07947 */ /* 0x000fea000383ffff */
.L_x_79:
[----:B-1----:R1:W2:Y:S02]  /*7d60*/  SYNCS.PHASECHK.TRANS64.TRYWAIT P0, [R5+URZ+0x7060], R6 ;  /* 0x00706006050075a7 */ /* 0x0022a4000800017f */
[----:B--2---:R-:W-:Y:S05]  /*7d70*/  @!P0 NANOSLEEP.SYNCS 0x989680 ;  /* 0x009896800000895d */ /* 0x004fea0003900000 */
[----:B------:R-:W2:Y:S02]  /*7d80*/  @!P0 SYNCS.PHASECHK.TRANS64 P0, [R5+URZ+0x7060], R6 ;  /* 0x00706006050085a7 */ /* 0x000ea4000800007f */
[----:B--2---:R-:W-:Y:S05]  /*7d90*/  @!P0 BRA `(.L_x_79) ;  /* 0xfffffffc00f08947 */ /* 0x004fea000383ffff */
[----:B------:R-:W-:Y:S05]  /*7da0*/  BRA `(.L_x_108) ;  /* 0xfffffff0005c7947 */ /* 0x000fea000383ffff */
.L_x_84:
[----:B-1----:R1:W2:Y:S02]  /*7db0*/  SYNCS.PHASECHK.TRANS64.TRYWAIT P0, [R4+URZ+0x7028], R7 ;  /* 0x00702807040075a7 */ /* 0x0022a4000800017f */
[----:B--2---:R-:W-:Y:S05]  /*7dc0*/  @!P0 NANOSLEEP.SYNCS 0x989680 ;  /* 0x009896800000895d */ /* 0x004fea0003900000 */
[----:B------:R-:W2:Y:S02]  /*7dd0*/  @!P0 SYNCS.PHASECHK.TRANS64 P0, [R4+URZ+0x7028], R7 ;  /* 0x00702807040085a7 */ /* 0x000ea4000800007f */
[----:B--2---:R-:W-:Y:S05]  /*7de0*/  @!P0 BRA `(.L_x_84) ;  /* 0xfffffffc00f08947 */ /* 0x004fea000383ffff */
[----:B------:R-:W-:Y:S05]  /*7df0*/  BRA `(.L_x_109) ;  /* 0xfffffff000e47947 */ /* 0x000fea000383ffff */
.L_x_90:
[----:B-1----:R1:W2:Y:S02]  /*7e00*/  SYNCS.PHASECHK.TRANS64.TRYWAIT P4, [R6+URZ+0x7028], R5 ;  /* 0x00702805060075a7 */ /* 0x0022a4000808017f */
[----:B--2---:R-:W-:Y:S05]  /*7e10*/  @!P4 NANOSLEEP.SYNCS 0x989680 ;  /* 0x009896800000c95d */ /* 0x004fea0003900000 */
[----:B------:R-:W2:Y:S02]  /*7e20*/  @!P4 SYNCS.PHASECHK.TRANS64 P4, [R6+URZ+0x7028], R5 ;  /* 0x007028050600c5a7 */ /* 0x000ea4000808007f */
[----:B--2---:R-:W-:Y:S05]  /*7e30*/  @!P4 BRA `(.L_x_90) ;  /* 0xfffffffc00f0c947 */ /* 0x004fea000383ffff */
[----:B------:R-:W-:Y:S05]  /*7e40*/  BRA `(.L_x_110) ;  /* 0xfffffff4009c7947 */ /* 0x000fea000383ffff */
.L_x_95:
[----:B-1----:R1:W2:Y:S02]  /*7e50*/  SYNCS.PHASECHK.TRANS64.TRYWAIT P4, [R6+URZ+0x7028], R7 ;  /* 0x00702807060075a7 */ /* 0x0022a4000808017f */
[----:B--2---:R-:W-:Y:S05]  /*7e60*/  @!P4 NANOSLEEP.SYNCS 0x989680 ;  /* 0x009896800000c95d */ /* 0x004fea0003900000 */
[----:B------:R-:W2:Y:S02]  /*7e70*/  @!P4 SYNCS.PHASECHK.TRANS64 P4, [R6+URZ+0x7028], R7 ;  /* 0x007028070600c5a7 */ /* 0x000ea4000808007f */
[----:B--2---:R-:W-:Y:S05]  /*7e80*/  @!P4 BRA `(.L_x_95) ;  /* 0xfffffffc00f0c947 */ /* 0x004fea000383ffff */
[----:B------:R-:W-:Y:S05]  /*7e90*/  BRA `(.L_x_111) ;  /* 0xfffffff800247947 */ /* 0x000fea000383ffff */
        .weak           $__internal_0_$__cuda_sm20_rcp_rn_f32_slowpath
        .type           $__internal_0_$__cuda_sm20_rcp_rn_f32_slowpath,@function
        .size           $__internal_0_$__cuda_sm20_rcp_rn_f32_slowpath,(.L_x_117 - $__internal_0_$__cuda_sm20_rcp_rn_f32_slowpath)
$__internal_0_$__cuda_sm20_rcp_rn_f32_slowpath:
[----:B------:R-:W-:Y:S01]  /*7ea0*/  IMAD.SHL.U32 R0, R2, 0x2, RZ ;  /* 0x0000000202007824 */ /* 0x000fe200078e00ff */
[----:B------:R-:W-:Y:S04]  /*7eb0*/  BSSY B2, `(.L_x_112) ;  /* 0x0000030000027945 */ /* 0x000fe80003800000 */
[----:B------:R-:W-:-:S04]  /*7ec0*/  SHF.R.U32.HI R18, RZ, 0x18, R0 ;  /* 0x00000018ff127819 */ /* 0x000fc80000011600 */
[----:B------:R-:W-:-:S13]  /*7ed0*/  ISETP.NE.U32.AND P0, PT, R18, RZ, PT ;  /* 0x000000ff1200720c */ /* 0x000fda0003f05070 */
[----:B------:R-:W-:Y:S05]  /*7ee0*/  @P0 BRA `(.L_x_113) ;  /* 0x0000000000280947 */ /* 0x000fea0003800000 */
[----:B------:R-:W-:-:S04]  /*7ef0*/  SHF.L.U32 R0, R2, 0x1, RZ ;  /* 0x0000000102007819 */ /* 0x000fc800000006ff */
[----:B------:R-:W-:-:S13]  /*7f00*/  ISETP.NE.AND P0, PT, R0, RZ, PT ;  /* 0x000000ff0000720c */ /* 0x000fda0003f05270 */
[----:B------:R-:W-:Y:S01]  /*7f10*/  @P0 FFMA R10, R2, 1.84467440737095516160e+19, RZ ;  /* 0x5f800000020a0823 */ /* 0x000fe200000000ff */
[----:B------:R-:W-:Y:S08]  /*7f20*/  @!P0 MUFU.RCP R3, R2 ;  /* 0x0000000200038308 */ /* 0x000ff00000001000 */
[----:B------:R-:W1:Y:S02]  /*7f30*/  @P0 MUFU.RCP R13, R10 ;  /* 0x0000000a000d0308 */ /* 0x000e640000001000 */
[----:B-1----:R-:W-:-:S04]  /*7f40*/  @P0 FFMA R0, R10, R13, -1 ;  /* 0xbf8000000a000423 */ /* 0x002fc8000000000d */
[----:B------:R-:W-:-:S04]  /*7f50*/  @P0 FADD.FTZ R0, -R0, -RZ ;  /* 0x800000ff00000221 */ /* 0x000fc80000010100 */
[----:B------:R-:W-:-:S04]  /*7f60*/  @P0 FFMA R0, R13, R0, R13 ;  /* 0x000000000d000223 */ /* 0x000fc8000000000d */
[----:B------:R-:W-:Y:S01]  /*7f70*/  @P0 FFMA R3, R0, 1.84467440737095516160e+19, RZ ;  /* 0x5f80000000030823 */ /* 0x000fe200000000ff */
[----:B------:R-:W-:Y:S06]  /*7f80*/  BRA `(.L_x_114) ;  /* 0x0000000000887947 */ /* 0x000fec0003800000 */
.L_x_113:
[----:B------:R-:W-:-:S05]  /*7f90*/  VIADD R19, R18, 0xffffff03 ;  /* 0xffffff0312137836 */ /* 0x000fca0000000000 */
[----:B------:R-:W-:-:S13]  /*7fa0*/  ISETP.GT.U32.AND P0, PT, R19, 0x1, PT ;  /* 0x000000011300780c */ /* 0x000fda0003f04070 */
[----:B------:R-:W-:Y:S05]  /*7fb0*/  @P0 BRA `(.L_x_115) ;  /* 0x0000000000780947 */ /* 0x000fea0003800000 */
[----:B------:R-:W-:Y:S01]  /*7fc0*/  LOP3.LUT R0, R2, 0x7fffff, RZ, 0xc0, !PT ;  /* 0x007fffff02007812 */ /* 0x000fe200078ec0ff */
[----:B------:R-:W-:-:S03]  /*7fd0*/  IMAD.MOV.U32 R14, RZ, RZ, 0x3 ;  /* 0x00000003ff0e7424 */ /* 0x000fc600078e00ff */
[----:B------:R-:W-:Y:S02]  /*7fe0*/  LOP3.LUT R0, R0, 0x3f800000, RZ, 0xfc, !PT ;  /* 0x3f80000000007812 */ /* 0x000fe400078efcff */
[----:B------:R-:W-:Y:S02]  /*7ff0*/  SHF.L.U32 R14, R14, R19, RZ ;  /* 0x000000130e0e7219 */ /* 0x000fe400000006ff */
[----:B------:R-:W1:Y:S02]  /*8000*/  MUFU.RCP R3, R0 ;  /* 0x0000000000037308 */ /* 0x000e640000001000 */
[----:B-1----:R-:W-:-:S04]  /*8010*/  FFMA R10, R0, R3, -1 ;  /* 0xbf800000000a7423 */ /* 0x002fc80000000003 */
[----:B------:R-:W-:-:S04]  /*8020*/  FADD.FTZ R10, -R10, -RZ ;  /* 0x800000ff0a0a7221 */ /* 0x000fc80000010100 */
[CCC-:B------:R-:W-:Y:S01]  /*8030*/  FFMA.RM R12, R3.reuse, R10.reuse, R3.reuse ;  /* 0x0000000a030c7223 */ /* 0x1c0fe20000004003 */
[----:B------:R-:W-:-:S04]  /*8040*/  FFMA.RP R13, R3, R10, R3 ;  /* 0x0000000a030d7223 */ /* 0x000fc80000008003 */
[C---:B------:R-:W-:Y:S02]  /*8050*/  LOP3.LUT R3, R12.reuse, 0x7fffff, RZ, 0xc0, !PT ;  /* 0x007fffff0c037812 */ /* 0x040fe400078ec0ff */
[----:B------:R-:W-:Y:S02]  /*8060*/  FSETP.NEU.FTZ.AND P0, PT, R12, R13, PT ;  /* 0x0000000d0c00720b */ /* 0x000fe40003f1d000 */
[----:B------:R-:W-:Y:S02]  /*8070*/  LOP3.LUT R3, R3, 0x800000, RZ, 0xfc, !PT ;  /* 0x0080000003037812 */ /* 0x000fe400078efcff */
[----:B------:R-:W-:Y:S02]  /*8080*/  SEL R10, RZ, 0xffffffff, !P0 ;  /* 0xffffffffff0a7807 */ /* 0x000fe40004000000 */
[----:B------:R-:W-:Y:S02]  /*8090*/  LOP3.LUT R14, R14, R3, RZ, 0xc0, !PT ;  /* 0x000000030e0e7212 */ /* 0x000fe400078ec0ff */
[----:B------:R-:W-:-:S02]  /*80a0*/  IADD3 R10, -R10, RZ, RZ ;  /* 0x000000ff0a0a7210 */ /* 0x000fc40007ffe1ff */
[-C--:B------:R-:W-:Y:S02]  /*80b0*/  SHF.R.U32.HI R14, RZ, R19.reuse, R14 ;  /* 0x00000013ff0e7219 */ /* 0x080fe4000001160e */
[----:B------:R-:W-:Y:S02]  /*80c0*/  LOP3.LUT P1, RZ, R10, R19, R3, 0xf8, !PT ;  /* 0x000000130aff7212 */ /* 0x000fe4000782f803 */
[C---:B------:R-:W-:Y:S02]  /*80d0*/  LOP3.LUT P0, RZ, R14.reuse, 0x1, RZ, 0xc0, !PT ;  /* 0x000000010eff7812 */ /* 0x040fe4000780c0ff */
[----:B------:R-:W-:-:S04]  /*80e0*/  LOP3.LUT P2, RZ, R14, 0x2, RZ, 0xc0, !PT ;  /* 0x000000020eff7812 */ /* 0x000fc8000784c0ff */
[----:B------:R-:W-:Y:S02]  /*80f0*/  PLOP3.LUT P0, PT, P0, P1, P2, 0xe0, 0x0 ;  /* 0x000000000000781c */ /* 0x000fe40000703c20 */
[----:B------:R-:W-:Y:S02]  /*8100*/  LOP3.LUT P1, RZ, R2, 0x7fffff, RZ, 0xc0, !PT ;  /* 0x007fffff02ff7812 */ /* 0x000fe4000782c0ff */
[----:B------:R-:W-:-:S05]  /*8110*/  SEL R0, RZ, 0x1, !P0 ;  /* 0x00000001ff007807 */ /* 0x000fca0004000000 */
[----:B------:R-:W-:-:S05]  /*8120*/  IMAD.MOV R0, RZ, RZ, -R0 ;  /* 0x000000ffff007224 */ /* 0x000fca00078e0a00 */
[----:B------:R-:W-:Y:S01]  /*8130*/  ISETP.GE.AND P0, PT, R0, RZ, PT ;  /* 0x000000ff0000720c */ /* 0x000fe20003f06270 */
[----:B------:R-:W-:-:S05]  /*8140*/  VIADD R0, R18, 0xffffff04 ;  /* 0xffffff0412007836 */ /* 0x000fca0000000000 */
[----:B------:R-:W-:-:S07]  /*8150*/  SHF.R.U32.HI R3, RZ, R0, R3 ;  /* 0x00000000ff037219 */ /* 0x000fce0000011603 */
[----:B------:R-:W-:-:S05]  /*8160*/  @!P0 IADD3 R3, R3, 0x1, RZ ;  /* 0x0000000103038810 */ /* 0x000fca0007ffe0ff */
[----:B------:R-:W-:-:S05]  /*8170*/  @!P1 IMAD.SHL.U32 R3, R3, 0x2, RZ ;  /* 0x0000000203039824 */ /* 0x000fca00078e00ff */
[----:B------:R-:W-:Y:S01]  /*8180*/  LOP3.LUT R3, R3, 0x80000000, R2, 0xf8, !PT ;  /* 0x8000000003037812 */ /* 0x000fe200078ef802 */
[----:B------:R-:W-:Y:S06]  /*8190*/  BRA `(.L_x_114) ;  /* 0x0000000000047947 */ /* 0x000fec0003800000 */
.L_x_115:
[----:B------:R1:W2:Y:S02]  /*81a0*/  MUFU.RCP R3, R2 ;  /* 0x0000000200037308 */ /* 0x0002a40000001000 */
.L_x_114:
[----:B------:R-:W-:Y:S05]  /*81b0*/  BSYNC B2 ;  /* 0x0000000000027941 */ /* 0x000fea0003800000 */
.L_x_112:
[----:B--2---:R-:W-:Y:S01]  /*81c0*/  IMAD.MOV.U32 R0, RZ, RZ, R3 ;  /* 0x000000ffff007224 */ /* 0x004fe200078e0003 */
[----:B-1----:R-:W-:Y:S01]  /*81d0*/  MOV R2, R15 ;  /* 0x0000000f00027202 */ /* 0x002fe20000000f00 */
[----:B------:R-:W-:-:S04]  /*81e0*/  IMAD.MOV.U32 R3, RZ, RZ, 0x0 ;  /* 0x00000000ff037424 */ /* 0x000fc800078e00ff */
[----:B------:R-:W-:Y:S05]  /*81f0*/  RET.REL.NODEC R2 `(_ZN7cutlass13device_kernelINS_4fmha6kernel28FmhaKernelTmaWarpSpecializedINS1_10collective30FmhaMainloopTmaWarpSpecializedINS_10bfloat16_tEffN4cute5tupleIJNS7_1CILi128EEENS9_ILi64EEENS9_ILi32EEEEEENS8_IJiNS9_ILi1EEENS8_IJiiEEEEEESG_SG_NS4_14ResidualFusionEJEEENS4_15FmhaFwdEpilogueIS6_fNS8_IJSB_SC_SB_EEEEENS2_23IndividualTileSchedulerEJEEEEEvNT_6ParamsE) ;  /* 0xffffff7c02807950 */ /* 0x000fea0003c3ffff */
.L_x_116:
[----:B------:R-:W-:-:S00]  /*8200*/  BRA `(.L_x_116) ;  /* 0xfffffffc00fc7947 */ /* 0x000fc0000383ffff */
[----:B------:R-:W-:-:S00]  /*8210*/  NOP ;  /* 0x0000000000007918 */ /* 0x000fc00000000000 */
        /* <DEDUP_REMOVED lines=14> */
.L_x_117:


//--------------------- .nv.global.init           --------------------------
	.section	.nv.global.init,"aw",@progbits
.nv.global.init:
	.type		$str$24,@object
	.size		$str$24,($str$25 - $str$24)
$str$24:
        /*0000*/ 	.byte	0x28, 0x61, 0x64, 0x64, 0x72, 0x65, 0x73, 0x73, 0x20, 0x26, 0x20, 0x6d, 0x61, 0x73, 0x6b, 0x29
        /*0010*/ 	.byte	0x20, 0x3d, 0x3d, 0x20, 0x30, 0x00
	.type		$str$25,@object
	.size		$str$25,(__unnamed_1 - $str$25)
$str$25:
        /*0016*/ 	.byte	0x2f, 0x74, 0x6d, 0x70, 0x2f, 0x63, 0x75, 0x74, 0x6c, 0x61, 0x73, 0x73, 0x5f, 0x73, 0x77, 0x65
        /*0026*/ 	.byte	0x65, 0x70, 0x5f, 0x73, 0x72, 0x63, 0x2f, 0x69, 0x6e, 0x63, 0x6c, 0x75, 0x64, 0x65, 0x2f, 0x63
        /*0036*/ 	.byte	0x75, 0x74, 0x65, 0x2f, 0x70, 0x6f, 0x69, 0x6e, 0x74, 0x65, 0x72, 0x5f, 0x66, 0x6c, 0x61, 0x67
        /*0046*/ 	.byte	0x67, 0x65, 0x64, 0x2e, 0x68, 0x70, 0x70, 0x00
	.type		__unnamed_1,@object
	.size		__unnamed_1,(.L_0 - __unnamed_1)
__unnamed_1:
        /*004e*/ 	.byte	0x61, 0x75, 0x74, 0x6f, 0x20, 0x63, 0x75, 0x74, 0x65, 0x3a, 0x3a, 0x61, 0x73, 0x5f, 0x70, 0x6f
        /* <DEDUP_REMOVED lines=27> */
        /*020e*/ 	.byte	0x30, 0x3e, 0x3e, 0x3e, 0x3e, 0x3e, 0x5d, 0x00
.L_0:


//--------------------- .nv.shared._ZN7cutlass13device_kernelINS_4fmha6kernel28FmhaKernelTmaWarpSpecializedINS1_10collective30FmhaMainloopTmaWarpSpecializedINS_10bfloat16_tEffN4cute5tupleIJNS7_1CILi128EEENS9_ILi64EEENS9_ILi32EEEEEENS8_IJiNS9_ILi1EEENS8_IJiiEEEEEESG_SG_NS4_14ResidualFusionEJEEENS4_15FmhaFwdEpilogueIS6_fNS8_IJSB_SC_SB_EEEEENS2_23IndividualTileSchedulerEJEEEEEvNT_6ParamsE --------------------------
	.section	.nv.shared._ZN7cutlass13device_kernelINS_4fmha6kernel28FmhaKernelTmaWarpSpecializedINS1_10collective30FmhaMainloopTmaWarpSpecializedINS_10bfloat16_tEffN4cute5tupleIJNS7_1CILi128EEENS9_ILi64EEENS9_ILi32EEEEEENS8_IJiNS9_ILi1EEENS8_IJiiEEEEEESG_SG_NS4_14ResidualFusionEJEEENS4_15FmhaFwdEpilogueIS6_fNS8_IJSB_SC_SB_EEEEENS2_23IndividualTileSchedulerEJEEEEEvNT_6ParamsE,"aw",@nobits
	.sectionflags	@""
	.align	16
	.zero		1024


//--------------------- .nv.shared.reserved.0     --------------------------
	.section	.nv.shared.reserved.0,"aw",@nobits
	.weak		__nv_reservedSMEM_offset_0_alias
	.size		__nv_reservedSMEM_offset_0_alias, 0, 0
	.other		__nv_reservedSMEM_offset_0_alias,@"STO_CUDA_RESERVED_SHARED STV_DEFAULT"
__nv_reservedSMEM_offset_0_alias:
	.zero		0


//--------------------- .nv.global                --------------------------
	.section	.nv.global,"aw",@nobits
.nv.global:
	.type		_ZN39_INTERNAL_946ed2b8_4_k_cu_3df592bb_26204cute1_E,@object
	.size		_ZN39_INTERNAL_946ed2b8_4_k_cu_3df592bb_26204cute1_E,(_ZN39_INTERNAL_946ed2b8_4_k_cu_3df592bb_26204cuda3std3__45__cpo6cbeginE - _ZN39_INTERNAL_946ed2b8_4_k_cu_3df592bb_26204cute1_E)
_ZN39_INTERNAL_946ed2b8_4_k_cu_3df592bb_26204cute1_E:
	.zero		1
	.type		_ZN39_INTERNAL_946ed2b8_4_k_cu_3df592bb_26204cuda3std3__45__cpo6cbeginE,@object
	.size		_ZN39_INTERNAL_946ed2b8_4_k_cu_3df592bb_26204cuda3std3__45__cpo6cbeginE,(_ZN39_INTERNAL_946ed2b8_4_k_cu_3df592bb_26204cuda3std3__48in_placeE - _ZN39_INTERNAL_946ed2b8_4_k_cu_3df592bb_26204cuda3std3__45__cpo6cbeginE)
_ZN39_INTERNAL_946ed2b8_4_k_cu_3df592bb_26204cuda3std3__45__cpo6cbeginE:
	.zero		1
	.type		_ZN39_INTERNAL_946ed2b8_4_k_cu_3df592bb_26204cuda3std3__48in_placeE,@object
	.size		_ZN39_INTERNAL_946ed2b8_4_k_cu_3df592bb_26204cuda3std3__48in_placeE,(_ZN39_INTERNAL_946ed2b8_4_k_cu_3df592bb_26204cuda3std6ranges3__45__cpo9iter_moveE - _ZN39_INTERNAL_946ed2b8_4_k_cu_3df592bb_26204cuda3std3__48in_placeE)
_ZN39_INTERNAL_946ed2b8_4_k_cu_3df592bb_26204cuda3std3__48in_placeE:
	.zero		1
	.type		_ZN39_INTERNAL_946ed2b8_4_k_cu_3df592bb_26204cuda3std6ranges3__45__cpo9iter_moveE,@object
	.size		_ZN39_INTERNAL_946ed2b8_4_k_cu_3df592bb_26204cuda3std6ranges3__45__cpo9iter_moveE,(_ZN39_INTERNAL_946ed2b8_4_k_cu_3df592bb_26204cuda3std3__45__cpo5beginE - _ZN39_INTERNAL_946ed2b8_4_k_cu_3df592bb_26204cuda3std6ranges3__45__cpo9iter_moveE)
_ZN39_INTERNAL_946ed2b8_4_k_cu_3df592bb_26204cuda3std6ranges3__45__cpo9iter_moveE:
	.zero		1
	.type		_ZN39_INTERNAL_946ed2b8_4_k_cu_3df592bb_26204cuda3std3__45__cpo5beginE,@object
	.size		_ZN39_INTERNAL_946ed2b8_4_k_cu_3df592bb_26204cuda3std3__45__cpo5beginE,(_ZN39_INTERNAL_946ed2b8_4_k_cu_3df592bb_26204cuda3std3__441_GLOBAL__N__946ed2b8_4_k_cu_3df592bb_26206ignoreE - _ZN39_INTERNAL_946ed2b8_4_k_cu_3df592bb_26204cuda3std3__45__cpo5beginE)
_ZN39_INTERNAL_946ed2b8_4_k_cu_3df592bb_26204cuda3std3__45__cpo5beginE:
	.zero		1
	.type		_ZN39_INTERNAL_946ed2b8_4_k_cu_3df592bb_26204cuda3std3__441_GLOBAL__N__946ed2b8_4_k_cu_3df592bb_26206ignoreE,@object
	.size		_ZN39_INTERNAL_946ed2b8_4_k_cu_3df592bb_26204cuda3std3__441_GLOBAL__N__946ed2b8_4_k_cu_3df592bb_26206ignoreE,(_ZN39_INTERNAL_946ed2b8_4_k_cu_3df592bb_26204cute7productE - _ZN39_INTERNAL_946ed2b8_4_k_cu_3df592bb_26204cuda3std3__441_GLOBAL__N__946ed2b8_4_k_cu_3df592bb_26206ignoreE)
_ZN39_INTERNAL_946ed2b8_4_k_cu_3df592bb_26204cuda3std3__441_GLOBAL__N__946ed2b8_4_k_cu_3df592bb_26206ignoreE:
	.zero		1
	.type		_ZN39_INTERNAL_946ed2b8_4_k_cu_3df592bb_26204cute7productE,@object
	.size		_ZN39_INTERNAL_946ed2b8_4_k_cu_3df592bb_26204cute7productE,(_ZN39_INTERNAL_946ed2b8_4_k_cu_3df592bb_26204cuda3std3__45__cpo3endE - _ZN39_INTERNAL_946ed2b8_4_k_cu_3df592bb_26204cute7productE)
_ZN39_INTERNAL_946ed2b8_4_k_cu_3df592bb_26204cute7productE:
	.zero		1
	.type		_ZN39_INTERNAL_946ed2b8_4_k_cu_3df592bb_26204cuda3std3__45__cpo3endE,@object
	.size		_ZN39_INTERNAL_946ed2b8_4_k_cu_3df592bb_26204cuda3std3__45__cpo3endE,(_ZN39_INTERNAL_946ed2b8_4_k_cu_3df592bb_26204cuda3std3__419piecewise_constructE - _ZN39_INTERNAL_946ed2b8_4_k_cu_3df592bb_26204cuda3std3__45__cpo3endE)
_ZN39_INTERNAL_946ed2b8_4_k_cu_3df592bb_26204cuda3std3__45__cpo3endE:
	.zero		1
	.type		_ZN39_INTERNAL_946ed2b8_4_k_cu_3df592bb_26204cuda3std3__419piecewise_constructE,@object
	.size		_ZN39_INTERNAL_946ed2b8_4_k_cu_3df592bb_26204cuda3std3__419piecewise_constructE,(_ZN39_INTERNAL_946ed2b8_4_k_cu_3df592bb_26204cuda3std3__45__cpo4cendE - _ZN39_INTERNAL_946ed2b8_4_k_cu_3df592bb_26204cuda3std3__419piecewise_constructE)
_ZN39_INTERNAL_946ed2b8_4_k_cu_3df592bb_26204cuda3std3__419piecewise_constructE:
	.zero		1
	.type		_ZN39_INTERNAL_946ed2b8_4_k_cu_3df592bb_26204cuda3std3__45__cpo4cendE,@object
	.size		_ZN39_INTERNAL_946ed2b8_4_k_cu_3df592bb_26204cuda3std3__45__cpo4cendE,(_ZN39_INTERNAL_946ed2b8_4_k_cu_3df592bb_26204cuda3std6ranges3__45__cpo4swapE - _ZN39_INTERNAL_946ed2b8_4_k_cu_3df592bb_26204cuda3std3__45__cpo4cendE)
_ZN39_INTERNAL_946ed2b8_4_k_cu_3df592bb_26204cuda3std3__45__cpo4cendE:
	.zero		1
	.type		_ZN39_INTERNAL_946ed2b8_4_k_cu_3df592bb_26204cuda3std6ranges3__45__cpo4swapE,@object
	.size		_ZN39_INTERNAL_946ed2b8_4_k_cu_3df592bb_26204cuda3std6ranges3__45__cpo4swapE,(.L_8 - _ZN39_INTERNAL_946ed2b8_4_k_cu_3df592bb_26204cuda3std6ranges3__45__cpo4swapE)
_ZN39_INTERNAL_946ed2b8_4_k_cu_3df592bb_26204cuda3std6ranges3__45__cpo4swapE:
	.zero		1
.L_8:


//--------------------- .nv.constant0._ZN7cutlass13device_kernelINS_4fmha6kernel28FmhaKernelTmaWarpSpecializedINS1_10collective30FmhaMainloopTmaWarpSpecializedINS_10bfloat16_tEffN4cute5tupleIJNS7_1CILi128EEENS9_ILi64EEENS9_ILi32EEEEEENS8_IJiNS9_ILi1EEENS8_IJiiEEEEEESG_SG_NS4_14ResidualFusionEJEEENS4_15FmhaFwdEpilogueIS6_fNS8_IJSB_SC_SB_EEEEENS2_23IndividualTileSchedulerEJEEEEEvNT_6ParamsE --------------------------
	.section	.nv.constant0._ZN7cutlass13device_kernelINS_4fmha6kernel28FmhaKernelTmaWarpSpecializedINS1_10collective30FmhaMainloopTmaWarpSpecializedINS_10bfloat16_tEffN4cute5tupleIJNS7_1CILi128EEENS9_ILi64EEENS9_ILi32EEEEEENS8_IJiNS9_ILi1EEENS8_IJiiEEEEEESG_SG_NS4_14ResidualFusionEJEEENS4_15FmhaFwdEpilogueIS6_fNS8_IJSB_SC_SB_EEEEENS2_23IndividualTileSchedulerEJEEEEEvNT_6ParamsE,"a",@progbits
	.sectionflags	@""
	.align	4
.nv.constant0._ZN7cutlass13device_kernelINS_4fmha6kernel28FmhaKernelTmaWarpSpecializedINS1_10collective30FmhaMainloopTmaWarpSpecializedINS_10bfloat16_tEffN4cute5tupleIJNS7_1CILi128EEENS9_ILi64EEENS9_ILi32EEEEEENS8_IJiNS9_ILi1EEENS8_IJiiEEEEEESG_SG_NS4_14ResidualFusionEJEEENS4_15FmhaFwdEpilogueIS6_fNS8_IJSB_SC_SB_EEEEENS2_23IndividualTileSchedulerEJEEEEEvNT_6ParamsE:
	.zero		2688


//--------------------- SYMBOLS --------------------------

	.type		.nv.reservedSmem.offset0,@object
	.size		.nv.reservedSmem.offset0,0x4
	.type		__assertfail,@function
